// auto-generated by cutlass_sweep.gemm — config: {"arch": "sm_90", "cluster_m": 2, "cluster_n": 2, "dtype": "e4m3", "stages": 3, "tile_k": 64, "tile_m": 64, "tile_n": 128}
#include "cutlass/cutlass.h"
#include "cutlass/gemm/collective/collective_builder.hpp"
#include "cutlass/gemm/device/gemm_universal_adapter.h"
#include "cutlass/gemm/kernel/gemm_universal.hpp"
#include "cutlass/epilogue/collective/collective_builder.hpp"

using ElemA = cutlass::float_e4m3_t;
using ElemB = cutlass::float_e4m3_t;
using ElemCD = cutlass::float_e4m3_t;
using Acc  = float;
using TileShape    = cute::Shape<cute::_64, cute::_128, cute::_64>;
using ClusterShape = cute::Shape<cute::_2, cute::_2, cute::_1>;

using CollectiveEpilogue = typename cutlass::epilogue::collective::CollectiveBuilder<
    cutlass::arch::Sm90, cutlass::arch::OpClassTensorOp,
    TileShape, ClusterShape,
    cutlass::epilogue::collective::EpilogueTileAuto,
    Acc, Acc,
    ElemCD, cutlass::layout::RowMajor, 128 / cutlass::sizeof_bits<ElemCD>::value,
    ElemCD, cutlass::layout::RowMajor, 128 / cutlass::sizeof_bits<ElemCD>::value,
    cutlass::epilogue::collective::EpilogueScheduleAuto
  >::CollectiveOp;

using CollectiveMainloop = typename cutlass::gemm::collective::CollectiveBuilder<
    cutlass::arch::Sm90, cutlass::arch::OpClassTensorOp,
    ElemA, cutlass::layout::RowMajor, 128 / cutlass::sizeof_bits<ElemA>::value,
    ElemB, cutlass::layout::ColumnMajor, 128 / cutlass::sizeof_bits<ElemB>::value,
    Acc,
    TileShape, ClusterShape,
    cutlass::gemm::collective::StageCount<3>,
    cutlass::gemm::collective::KernelScheduleAuto
  >::CollectiveOp;

using GemmKernel = cutlass::gemm::kernel::GemmUniversal<
    cute::Shape<int,int,int,int>,
    CollectiveMainloop,
    CollectiveEpilogue
>;
using Gemm = cutlass::gemm::device::GemmUniversalAdapter<GemmKernel>;

// Force the device kernel symbol into the cubin without needing a host main.
auto* _anchor = &cutlass::device_kernel<GemmKernel>;


// ===== COMPILED SASS (sm_90a) =====

	.target	sm_90a

	.elftype	@"ET_EXEC"


//--------------------- .note.nv.tkinfo           --------------------------
	.section	.note.nv.tkinfo,"",@"SHT_NOTE"
	.sectionflags	@"SHF_NOTE_NV_TKINFO"
	.tkinfo
        /*0018*/ 	.word	0x00000002
        /*0030*/ 	.string	""
        /*0030*/ 	.string	"ptxas"
        /*0030*/ 	.string	"Cuda compilation tools, release 13.0, V13.0.88"
        /*0030*/ 	.string	"Build cuda_13.0.r13.0/compiler.36424714_0"
        /*0030*/ 	.string	"-arch sm_90a -m 64 "



//--------------------- .note.nv.cuinfo           --------------------------
	.section	.note.nv.cuinfo,"",@"SHT_NOTE"
	.sectionflags	@"SHF_NOTE_NV_CUINFO"
        /*0018*/ 	.short	0x0002
        /*001a*/ 	.short	0x005a
        /*001c*/ 	.short	0x0082
	.zero		2


//--------------------- .nv.info                  --------------------------
	.section	.nv.info,"",@"SHT_CUDA_INFO"
	.align	4


	//----- nvinfo : EIATTR_REGCOUNT
	.align		4
        /*0000*/ 	.byte	0x04, 0x2f
        /*0002*/ 	.short	(.L_12 - .L_11)
	.align		4
.L_11:
        /*0004*/ 	.word	index@(_ZN7cutlass13device_kernelINS_4gemm6kernel13GemmUniversalIN4cute5tupleIJiiiiEEENS1_10collective13CollectiveMmaINS1_37MainloopSm90TmaGmmaWarpSpecializedFP8ILi3ENS5_IJNS4_1CILi2EEESB_NSA_ILi1EEEEEENS1_32KernelTmaWarpSpecializedPingpongEEENS5_IJNSA_ILi64EEENSA_ILi128EEESG_EEENS_12float_e4m3_tENS5_IJlSC_lEEESJ_SK_NS4_8TiledMMAINS4_8MMA_AtomIJNS4_4SM904GMMA31MMA_64x128x32_F32E4M3E4M3_SS_TNILNSO_7ScaleInE1ELSQ_1EEEEEENS4_6LayoutINS5_IJSC_SC_SC_EEENS5_IJNSA_ILi0EEESV_SV_EEEEENS5_IJNS4_10UnderscoreESY_SY_EEEEENS4_23SM90_TMA_LOAD_MULTICASTENS4_14ComposedLayoutINS4_7SwizzleILi2ELi4ELi3EEENS4_18smem_ptr_flag_bitsILi8EEENST_INS5_IJNSA_ILi8EEESG_EEENS5_IJSG_SC_EEEEEEEvNS4_8identityES11_S1B_vS1C_EENS_8epilogue10collective6detail29Sm90TmaWarpSpecializedAdapterINS1F_15DefaultEpilogueISJ_SK_SK_NS1E_6thread17LinearCombinationISJ_Li1EffLNS1J_9ScaleType4KindE0ELNS_15FloatRoundStyleE2ESJ_EENS1_15EpilogueDefaultEEEEEvvEEEEvNT_6ParamsE)
        /*0008*/ 	.word	0x000000a8


	//----- nvinfo : EIATTR_FRAME_SIZE
	.align		4
.L_12:
        /*000c*/ 	.byte	0x04, 0x11
        /*000e*/ 	.short	(.L_14 - .L_13)
	.align		4
.L_13:
        /*0010*/ 	.word	index@(_ZN7cutlass13device_kernelINS_4gemm6kernel13GemmUniversalIN4cute5tupleIJiiiiEEENS1_10collective13CollectiveMmaINS1_37MainloopSm90TmaGmmaWarpSpecializedFP8ILi3ENS5_IJNS4_1CILi2EEESB_NSA_ILi1EEEEEENS1_32KernelTmaWarpSpecializedPingpongEEENS5_IJNSA_ILi64EEENSA_ILi128EEESG_EEENS_12float_e4m3_tENS5_IJlSC_lEEESJ_SK_NS4_8TiledMMAINS4_8MMA_AtomIJNS4_4SM904GMMA31MMA_64x128x32_F32E4M3E4M3_SS_TNILNSO_7ScaleInE1ELSQ_1EEEEEENS4_6LayoutINS5_IJSC_SC_SC_EEENS5_IJNSA_ILi0EEESV_SV_EEEEENS5_IJNS4_10UnderscoreESY_SY_EEEEENS4_23SM90_TMA_LOAD_MULTICASTENS4_14ComposedLayoutINS4_7SwizzleILi2ELi4ELi3EEENS4_18smem_ptr_flag_bitsILi8EEENST_INS5_IJNSA_ILi8EEESG_EEENS5_IJSG_SC_EEEEEEEvNS4_8identityES11_S1B_vS1C_EENS_8epilogue10collective6detail29Sm90TmaWarpSpecializedAdapterINS1F_15DefaultEpilogueISJ_SK_SK_NS1E_6thread17LinearCombinationISJ_Li1EffLNS1J_9ScaleType4KindE0ELNS_15FloatRoundStyleE2ESJ_EENS1_15EpilogueDefaultEEEEEvvEEEEvNT_6ParamsE)
        /*0014*/ 	.word	0x00000000


	//----- nvinfo : EIATTR_MIN_STACK_SIZE
	.align		4
.L_14:
        /*0018*/ 	.byte	0x04, 0x12
        /*001a*/ 	.short	(.L_16 - .L_15)
	.align		4
.L_15:
        /*001c*/ 	.word	index@(_ZN7cutlass13device_kernelINS_4gemm6kernel13GemmUniversalIN4cute5tupleIJiiiiEEENS1_10collective13CollectiveMmaINS1_37MainloopSm90TmaGmmaWarpSpecializedFP8ILi3ENS5_IJNS4_1CILi2EEESB_NSA_ILi1EEEEEENS1_32KernelTmaWarpSpecializedPingpongEEENS5_IJNSA_ILi64EEENSA_ILi128EEESG_EEENS_12float_e4m3_tENS5_IJlSC_lEEESJ_SK_NS4_8TiledMMAINS4_8MMA_AtomIJNS4_4SM904GMMA31MMA_64x128x32_F32E4M3E4M3_SS_TNILNSO_7ScaleInE1ELSQ_1EEEEEENS4_6LayoutINS5_IJSC_SC_SC_EEENS5_IJNSA_ILi0EEESV_SV_EEEEENS5_IJNS4_10UnderscoreESY_SY_EEEEENS4_23SM90_TMA_LOAD_MULTICASTENS4_14ComposedLayoutINS4_7SwizzleILi2ELi4ELi3EEENS4_18smem_ptr_flag_bitsILi8EEENST_INS5_IJNSA_ILi8EEESG_EEENS5_IJSG_SC_EEEEEEEvNS4_8identityES11_S1B_vS1C_EENS_8epilogue10collective6detail29Sm90TmaWarpSpecializedAdapterINS1F_15DefaultEpilogueISJ_SK_SK_NS1E_6thread17LinearCombinationISJ_Li1EffLNS1J_9ScaleType4KindE0ELNS_15FloatRoundStyleE2ESJ_EENS1_15EpilogueDefaultEEEEEvvEEEEvNT_6ParamsE)
        /*0020*/ 	.word	0x00000000
.L_16:


//--------------------- .nv.compat                --------------------------
	.section	.nv.compat,"",@"SHT_CUDA_COMPAT_INFO"
	.align	4
        /*0000*/ 	.byte	0x02, 0x09, 0x01, 0x00, 0x02, 0x02, 0x04, 0x00, 0x02, 0x05, 0x05, 0x00, 0x03, 0x07, 0x01, 0x01
        /*0010*/ 	.byte	0x02, 0x03, 0x01, 0x00, 0x02, 0x06, 0x01, 0x00, 0x04, 0x0b, 0x08, 0x00, 0x00, 0x00, 0x00, 0x00
        /*0020*/ 	.byte	0x00, 0x00, 0x00, 0x00


//--------------------- .nv.info._ZN7cutlass13device_kernelINS_4gemm6kernel13GemmUniversalIN4cute5tupleIJiiiiEEENS1_10collective13CollectiveMmaINS1_37MainloopSm90TmaGmmaWarpSpecializedFP8ILi3ENS5_IJNS4_1CILi2EEESB_NSA_ILi1EEEEEENS1_32KernelTmaWarpSpecializedPingpongEEENS5_IJNSA_ILi64EEENSA_ILi128EEESG_EEENS_12float_e4m3_tENS5_IJlSC_lEEESJ_SK_NS4_8TiledMMAINS4_8MMA_AtomIJNS4_4SM904GMMA31MMA_64x128x32_F32E4M3E4M3_SS_TNILNSO_7ScaleInE1ELSQ_1EEEEEENS4_6LayoutINS5_IJSC_SC_SC_EEENS5_IJNSA_ILi0EEESV_SV_EEEEENS5_IJNS4_10UnderscoreESY_SY_EEEEENS4_23SM90_TMA_LOAD_MULTICASTENS4_14ComposedLayoutINS4_7SwizzleILi2ELi4ELi3EEENS4_18smem_ptr_flag_bitsILi8EEENST_INS5_IJNSA_ILi8EEESG_EEENS5_IJSG_SC_EEEEEEEvNS4_8identityES11_S1B_vS1C_EENS_8epilogue10collective6detail29Sm90TmaWarpSpecializedAdapterINS1F_15DefaultEpilogueISJ_SK_SK_NS1E_6thread17LinearCombinationISJ_Li1EffLNS1J_9ScaleType4KindE0ELNS_15FloatRoundStyleE2ESJ_EENS1_15EpilogueDefaultEEEEEvvEEEEvNT_6ParamsE --------------------------
	.section	.nv.info._ZN7cutlass13device_kernelINS_4gemm6kernel13GemmUniversalIN4cute5tupleIJiiiiEEENS1_10collective13CollectiveMmaINS1_37MainloopSm90TmaGmmaWarpSpecializedFP8ILi3ENS5_IJNS4_1CILi2EEESB_NSA_ILi1EEEEEENS1_32KernelTmaWarpSpecializedPingpongEEENS5_IJNSA_ILi64EEENSA_ILi128EEESG_EEENS_12float_e4m3_tENS5_IJlSC_lEEESJ_SK_NS4_8TiledMMAINS4_8MMA_AtomIJNS4_4SM904GMMA31MMA_64x128x32_F32E4M3E4M3_SS_TNILNSO_7ScaleInE1ELSQ_1EEEEEENS4_6LayoutINS5_IJSC_SC_SC_EEENS5_IJNSA_ILi0EEESV_SV_EEEEENS5_IJNS4_10UnderscoreESY_SY_EEEEENS4_23SM90_TMA_LOAD_MULTICASTENS4_14ComposedLayoutINS4_7SwizzleILi2ELi4ELi3EEENS4_18smem_ptr_flag_bitsILi8EEENST_INS5_IJNSA_ILi8EEESG_EEENS5_IJSG_SC_EEEEEEEvNS4_8identityES11_S1B_vS1C_EENS_8epilogue10collective6detail29Sm90TmaWarpSpecializedAdapterINS1F_15DefaultEpilogueISJ_SK_SK_NS1E_6thread17LinearCombinationISJ_Li1EffLNS1J_9ScaleType4KindE0ELNS_15FloatRoundStyleE2ESJ_EENS1_15EpilogueDefaultEEEEEvvEEEEvNT_6ParamsE,"",@"SHT_CUDA_INFO"
	.sectionflags	@""
	.align	4


	//----- nvinfo : EIATTR_CUDA_API_VERSION
	.align		4
        /*0000*/ 	.byte	0x04, 0x37
        /*0002*/ 	.short	(.L_18 - .L_17)
.L_17:
        /*0004*/ 	.word	0x00000082


	//----- nvinfo : EIATTR_KPARAM_INFO
	.align		4
.L_18:
        /*0008*/ 	.byte	0x04, 0x17
        /*000a*/ 	.short	(.L_20 - .L_19)
.L_19:
        /*000c*/ 	.word	0x00000000
        /*0010*/ 	.short	0x0000
        /*0012*/ 	.short	0x0070
        /*0014*/ 	.byte	0x00, 0xf0, 0x01, 0x10


	//----- nvinfo : EIATTR_SPARSE_MMA_MASK
	.align		4
.L_20:
        /*0018*/ 	.byte	0x03, 0x50
        /*001a*/ 	.short	0x0000


	//----- nvinfo : EIATTR_MAXREG_COUNT
	.align		4
        /*001c*/ 	.byte	0x03, 0x1b
        /*001e*/ 	.short	0x00a8


	//----- nvinfo : EIATTR_NUM_BARRIERS
	.align		4
        /*0020*/ 	.byte	0x02, 0x4c
        /*0022*/ 	.byte	0x01
	.zero		1


	//----- nvinfo : EIATTR_MERCURY_ISA_VERSION
	.align		4
        /*0024*/ 	.byte	0x03, 0x5f
        /*0026*/ 	.short	0x0101


	//----- nvinfo : EIATTR_INT_WARP_WIDE_INSTR_OFFSETS
	.align		4
        /*0028*/ 	.byte	0x04, 0x31
        /*002a*/ 	.short	(.L_22 - .L_21)


	//   ....[0]....
.L_21:
        /*002c*/ 	.word	0x00000490


	//   ....[1]....
        /*0030*/ 	.word	0x000004d0


	//   ....[2]....
        /*0034*/ 	.word	0x00000510


	//   ....[3]....
        /*0038*/ 	.word	0x000005b0


	//   ....[4]....
        /*003c*/ 	.word	0x000005d0


	//   ....[5]....
        /*0040*/ 	.word	0x00000630


	//   ....[6]....
        /*0044*/ 	.word	0x00000720


	//   ....[7]....
        /*0048*/ 	.word	0x00000770


	//   ....[8]....
        /*004c*/ 	.word	0x000030f0


	//----- nvinfo : EIATTR_COOP_GROUP_MASK_REGIDS
	.align		4
.L_22:
        /*0050*/ 	.byte	0x04, 0x29
        /*0052*/ 	.short	(.L_24 - .L_23)


	//   ....[0]....
.L_23:
        /*0054*/ 	.word	0xffffffff


	//   ....[1]....
        /*0058*/ 	.word	0xffffffff


	//   ....[2]....
        /*005c*/ 	.word	0xffffffff


	//   ....[3]....
        /*0060*/ 	.word	0xffffffff


	//   ....[4]....
        /*0064*/ 	.word	0xffffffff


	//   ....[5]....
        /*0068*/ 	.word	0xffffffff


	//   ....[6]....
        /*006c*/ 	.word	0xffffffff


	//----- nvinfo : EIATTR_COOP_GROUP_INSTR_OFFSETS
	.align		4
.L_24:
        /*0070*/ 	.byte	0x04, 0x28
        /*0072*/ 	.short	(.L_26 - .L_25)


	//   ....[0]....
.L_25:
        /*0074*/ 	.word	0x00000060


	//   ....[1]....
        /*0078*/ 	.word	0x00000070


	//   ....[2]....
        /*007c*/ 	.word	0x00000130


	//   ....[3]....
        /*0080*/ 	.word	0x000002a0


	//   ....[4]....
        /*0084*/ 	.word	0x000002e0


	//   ....[5]....
        /*0088*/ 	.word	0x00000360


	//   ....[6]....
        /*008c*/ 	.word	0x00000930


	//----- nvinfo : EIATTR_REG_RECONFIG
	.align		4
.L_26:
        /*0090*/ 	.byte	0x01, 0x54
	.zero		2


	//----- nvinfo : EIATTR_MBARRIER_INSTR_OFFSETS
	.align		4
        /*0094*/ 	.byte	0x04, 0x39
        /*0096*/ 	.short	(.L_28 - .L_27)


	//   ....[0]....
.L_27:
        /*0098*/ 	.word	0x00000230
        /*009c*/ 	.word	0x000000ff
        /*00a0*/ 	.word	0x00000000
        /*00a4*/ 	.short	0x0100
        /*00a6*/ 	.byte	0x08
	.zero		1


	//   ....[1]....
        /*00a8*/ 	.word	0x00000240
        /*00ac*/ 	.word	0x000000ff
        /*00b0*/ 	.word	0x00000018
        /*00b4*/ 	.short	0x0100
        /*00b6*/ 	.byte	0x08
	.zero		1


	//   ....[2]....
        /*00b8*/ 	.word	0x00000250
        /*00bc*/ 	.word	0x000000ff
        /*00c0*/ 	.word	0x00000008
        /*00c4*/ 	.short	0x0100
        /*00c6*/ 	.byte	0x08
	.zero		1


	//   ....[3]....
        /*00c8*/ 	.word	0x00000260
        /*00cc*/ 	.word	0x000000ff
        /*00d0*/ 	.word	0x00000020
        /*00d4*/ 	.short	0x0100
        /*00d6*/ 	.byte	0x08
	.zero		1


	//   ....[4]....
        /*00d8*/ 	.word	0x00000270
        /*00dc*/ 	.word	0x000000ff
        /*00e0*/ 	.word	0x00000010
        /*00e4*/ 	.short	0x0100
        /*00e6*/ 	.byte	0x08
	.zero		1


	//   ....[5]....
        /*00e8*/ 	.word	0x00000280
        /*00ec*/ 	.word	0x000000ff
        /*00f0*/ 	.word	0x00000028
        /*00f4*/ 	.short	0x0100
        /*00f6*/ 	.byte	0x08
	.zero		1


	//   ....[6]....
        /*00f8*/ 	.word	0x000007a0
        /*00fc*/ 	.word	0x000000ff
        /*0100*/ 	.word	0x00000060
        /*0104*/ 	.short	0x0100
        /*0106*/ 	.byte	0x08
	.zero		1


	//   ....[7]....
        /*0108*/ 	.word	0x00000840
        /*010c*/ 	.word	0x000000ff
        /*0110*/ 	.word	0x00000068
        /*0114*/ 	.short	0x0100
        /*0116*/ 	.byte	0x08
	.zero		1


	//   ....[8]....
        /*0118*/ 	.word	0x000008b0
        /*011c*/ 	.word	0x000000ff
        /*0120*/ 	.word	0x00000040
        /*0124*/ 	.short	0x0100
        /*0126*/ 	.byte	0x09
	.zero		1


	//   ....[9]....
        /*0128*/ 	.word	0x000008c0
        /*012c*/ 	.word	0x000000ff
        /*0130*/ 	.word	0x00000048
        /*0134*/ 	.short	0x0100
        /*0136*/ 	.byte	0x09
	.zero		1


	//   ....[10]....
        /*0138*/ 	.word	0x000008d0
        /*013c*/ 	.word	0x000000ff
        /*0140*/ 	.word	0x00000050
        /*0144*/ 	.short	0x0100
        /*0146*/ 	.byte	0x09
	.zero		1


	//   ....[11]....
        /*0148*/ 	.word	0x000008e0
        /*014c*/ 	.word	0x000000ff
        /*0150*/ 	.word	0x00000058
        /*0154*/ 	.short	0x0100
        /*0156*/ 	.byte	0x09
	.zero		1


	//   ....[12]....
        /*0158*/ 	.word	0x00001640
        /*015c*/ 	.word	0x000000ff
        /*0160*/ 	.word	0xfffffff8
        /*0164*/ 	.short	0x010a
        /*0166*/ 	.byte	0x0f
	.zero		1


	//   ....[13]....
        /*0168*/ 	.word	0x00001b20
        /*016c*/ 	.word	0x000000ff
        /*0170*/ 	.word	0x00000000
        /*0174*/ 	.short	0x010a
        /*0176*/ 	.byte	0x06
	.zero		1


	//   ....[14]....
        /*0178*/ 	.word	0x00001b60
        /*017c*/ 	.word	0x000000ff
        /*0180*/ 	.word	0x00000000
        /*0184*/ 	.short	0x010a
        /*0186*/ 	.byte	0x06
	.zero		1


	//   ....[15]....
        /*0188*/ 	.word	0x00002460
        /*018c*/ 	.word	0x000000ff
        /*0190*/ 	.word	0x00000000
        /*0194*/ 	.short	0x010a
        /*0196*/ 	.byte	0x09
	.zero		1


	//   ....[16]....
        /*0198*/ 	.word	0x000024a0
        /*019c*/ 	.word	0x000000ff
        /*01a0*/ 	.word	0x00000000
        /*01a4*/ 	.short	0x010a
        /*01a6*/ 	.byte	0x09
	.zero		1


	//   ....[17]....
        /*01a8*/ 	.word	0x00002b00
        /*01ac*/ 	.word	0x00000015
        /*01b0*/ 	.word	0x00000000
        /*01b4*/ 	.short	0x0101
        /*01b6*/ 	.byte	0x3f
	.zero		1


	//   ....[18]....
        /*01b8*/ 	.word	0x00003080
        /*01bc*/ 	.word	0x00000013
        /*01c0*/ 	.word	0x00000000
        /*01c4*/ 	.short	0x0101
        /*01c6*/ 	.byte	0x15
	.zero		1


	//   ....[19]....
        /*01c8*/ 	.word	0x00003190
        /*01cc*/ 	.word	0x00000013
        /*01d0*/ 	.word	0x00000000
        /*01d4*/ 	.short	0x0101
        /*01d6*/ 	.byte	0x3f
	.zero		1


	//   ....[20]....
        /*01d8*/ 	.word	0x00003250
        /*01dc*/ 	.word	0x000000ff
        /*01e0*/ 	.word	0x00000008
        /*01e4*/ 	.short	0x010a
        /*01e6*/ 	.byte	0x0f
	.zero		1


	//   ....[21]....
        /*01e8*/ 	.word	0x00007af0
        /*01ec*/ 	.word	0x00000004
        /*01f0*/ 	.word	0x00000000
        /*01f4*/ 	.short	0x0101
        /*01f6*/ 	.byte	0x15
	.zero		1


	//   ....[22]....
        /*01f8*/ 	.word	0x000084f0
        /*01fc*/ 	.word	0x00000013
        /*0200*/ 	.word	0x00000018
        /*0204*/ 	.short	0x010a
        /*0206*/ 	.byte	0x3f
	.zero		1


	//   ....[23]....
        /*0208*/ 	.word	0x000088a0
        /*020c*/ 	.word	0x0000000a
        /*0210*/ 	.word	0x00000068
        /*0214*/ 	.short	0x0101
        /*0216*/ 	.byte	0x3f
	.zero		1


	//   ....[24]....
        /*0218*/ 	.word	0x00009000
        /*021c*/ 	.word	0x00000007
        /*0220*/ 	.word	0x00000000
        /*0224*/ 	.short	0x010a
        /*0226*/ 	.byte	0x3f
	.zero		1


	//   ....[25]....
        /*0228*/ 	.word	0x00009080
        /*022c*/ 	.word	0x00000006
        /*0230*/ 	.word	0x00000000
        /*0234*/ 	.short	0x010a
        /*0236*/ 	.byte	0x3f
	.zero		1


	//   ....[26]....
        /*0238*/ 	.word	0x00009110
        /*023c*/ 	.word	0x00000003
        /*0240*/ 	.word	0x00000000
        /*0244*/ 	.short	0x010a
        /*0246*/ 	.byte	0x3f
	.zero		1


	//   ....[27]....
        /*0248*/ 	.word	0x00009180
        /*024c*/ 	.word	0x00000013
        /*0250*/ 	.word	0xfffffff8
        /*0254*/ 	.short	0x010a
        /*0256*/ 	.byte	0x3f
	.zero		1


	//   ....[28]....
        /*0258*/ 	.word	0x000091e0
        /*025c*/ 	.word	0x00000013
        /*0260*/ 	.word	0x00000000
        /*0264*/ 	.short	0x010a
        /*0266*/ 	.byte	0x3f
	.zero		1


	//   ....[29]....
        /*0268*/ 	.word	0x00009240
        /*026c*/ 	.word	0x00000015
        /*0270*/ 	.word	0x00000000
        /*0274*/ 	.short	0x010a
        /*0276*/ 	.byte	0x3f
	.zero		1


	//   ....[30]....
        /*0278*/ 	.word	0x000092a0
        /*027c*/ 	.word	0x00000013
        /*0280*/ 	.word	0x00000008
        /*0284*/ 	.short	0x010a
        /*0286*/ 	.byte	0x3f
	.zero		1


	//   ....[31]....
        /*0288*/ 	.word	0x00009370
        /*028c*/ 	.word	0x00000013
        /*0290*/ 	.word	0x00000018
        /*0294*/ 	.short	0x010a
        /*0296*/ 	.byte	0x3f
	.zero		1


	//   ....[32]....
        /*0298*/ 	.word	0x00009450
        /*029c*/ 	.word	0x00000007
        /*02a0*/ 	.word	0x00000000
        /*02a4*/ 	.short	0x010a
        /*02a6*/ 	.byte	0x3f
	.zero		1


	//   ....[33]....
        /*02a8*/ 	.word	0x000094a0
        /*02ac*/ 	.word	0x00000006
        /*02b0*/ 	.word	0x00000000
        /*02b4*/ 	.short	0x010a
        /*02b6*/ 	.byte	0x3f
	.zero		1


	//----- nvinfo : EIATTR_NUM_MBARRIERS
	.align		4
.L_28:
        /*02b8*/ 	.byte	0x03, 0x38
        /*02ba*/ 	.short	0x000c


	//----- nvinfo : EIATTR_EXIT_INSTR_OFFSETS
	.align		4
        /*02bc*/ 	.byte	0x04, 0x1c
        /*02be*/ 	.short	(.L_30 - .L_29)


	//   ....[0]....
.L_29:
        /*02c0*/ 	.word	0x00001380


	//   ....[1]....
        /*02c4*/ 	.word	0x000013e0


	//   ....[2]....
        /*02c8*/ 	.word	0x00008100


	//   ....[3]....
        /*02cc*/ 	.word	0x00008130


	//   ....[4]....
        /*02d0*/ 	.word	0x00009160


	//----- nvinfo : EIATTR_MAX_THREADS
	.align		4
.L_30:
        /*02d4*/ 	.byte	0x04, 0x05
        /*02d6*/ 	.short	(.L_32 - .L_31)
.L_31:
        /*02d8*/ 	.word	0x00000180
        /*02dc*/ 	.word	0x00000001
        /*02e0*/ 	.word	0x00000001


	//----- nvinfo : EIATTR_CRS_STACK_SIZE
	.align		4
.L_32:
        /*02e4*/ 	.byte	0x04, 0x1e
        /*02e6*/ 	.short	(.L_34 - .L_33)
.L_33:
        /*02e8*/ 	.word	0x00000000


	//----- nvinfo : EIATTR_CBANK_PARAM_SIZE
	.align		4
.L_34:
        /*02ec*/ 	.byte	0x03, 0x19
        /*02ee*/ 	.short	0x0470


	//----- nvinfo : EIATTR_PARAM_CBANK
	.align		4
        /*02f0*/ 	.byte	0x04, 0x0a
        /*02f2*/ 	.short	(.L_36 - .L_35)
	.align		4
.L_35:
        /*02f4*/ 	.word	index@(.nv.constant0._ZN7cutlass13device_kernelINS_4gemm6kernel13GemmUniversalIN4cute5tupleIJiiiiEEENS1_10collective13CollectiveMmaINS1_37MainloopSm90TmaGmmaWarpSpecializedFP8ILi3ENS5_IJNS4_1CILi2EEESB_NSA_ILi1EEEEEENS1_32KernelTmaWarpSpecializedPingpongEEENS5_IJNSA_ILi64EEENSA_ILi128EEESG_EEENS_12float_e4m3_tENS5_IJlSC_lEEESJ_SK_NS4_8TiledMMAINS4_8MMA_AtomIJNS4_4SM904GMMA31MMA_64x128x32_F32E4M3E4M3_SS_TNILNSO_7ScaleInE1ELSQ_1EEEEEENS4_6LayoutINS5_IJSC_SC_SC_EEENS5_IJNSA_ILi0EEESV_SV_EEEEENS5_IJNS4_10UnderscoreESY_SY_EEEEENS4_23SM90_TMA_LOAD_MULTICASTENS4_14ComposedLayoutINS4_7SwizzleILi2ELi4ELi3EEENS4_18smem_ptr_flag_bitsILi8EEENST_INS5_IJNSA_ILi8EEESG_EEENS5_IJSG_SC_EEEEEEEvNS4_8identityES11_S1B_vS1C_EENS_8epilogue10collective6detail29Sm90TmaWarpSpecializedAdapterINS1F_15DefaultEpilogueISJ_SK_SK_NS1E_6thread17LinearCombinationISJ_Li1EffLNS1J_9ScaleType4KindE0ELNS_15FloatRoundStyleE2ESJ_EENS1_15EpilogueDefaultEEEEEvvEEEEvNT_6ParamsE)
        /*02f8*/ 	.short	0x0210
        /*02fa*/ 	.short	0x0470


	//----- nvinfo : EIATTR_SW_WAR
	.align		4
.L_36:
        /*02fc*/ 	.byte	0x04, 0x36
        /*02fe*/ 	.short	(.L_38 - .L_37)
.L_37:
        /*0300*/ 	.word	0x00000008
.L_38:


//--------------------- .nv.callgraph             --------------------------
	.section	.nv.callgraph,"",@"SHT_CUDA_CALLGRAPH"
	.align	4
	.sectionentsize	8
	.align		4
        /*0000*/ 	.word	0x00000000
	.align		4
        /*0004*/ 	.word	0xffffffff
	.align		4
        /*0008*/ 	.word	0x00000000
	.align		4
        /*000c*/ 	.word	0xfffffffe
	.align		4
        /*0010*/ 	.word	0x00000000
	.align		4
        /*0014*/ 	.word	0xfffffffd
	.align		4
        /*0018*/ 	.word	0x00000000
	.align		4
        /*001c*/ 	.word	0xfffffffc


//--------------------- .nv.constant4             --------------------------
	.section	.nv.constant4,"a",@progbits
	.align	8
	.align		8
.nv.constant4:
        /*0000*/ 	.dword	_ZN39_INTERNAL_6043c5ea_4_k_cu_f9096a57_35134cuda3std3__45__cpo5beginE
	.align		8
        /*0008*/ 	.dword	_ZN39_INTERNAL_6043c5ea_4_k_cu_f9096a57_35134cuda3std3__45__cpo3endE
	.align		8
        /*0010*/ 	.dword	_ZN39_INTERNAL_6043c5ea_4_k_cu_f9096a57_35134cuda3std3__45__cpo6cbeginE
	.align		8
        /*0018*/ 	.dword	_ZN39_INTERNAL_6043c5ea_4_k_cu_f9096a57_35134cuda3std3__45__cpo4cendE
	.align		8
        /*0020*/ 	.dword	_ZN39_INTERNAL_6043c5ea_4_k_cu_f9096a57_35134cuda3std3__441_GLOBAL__N__6043c5ea_4_k_cu_f9096a57_35136ignoreE
	.align		8
        /*0028*/ 	.dword	_ZN39_INTERNAL_6043c5ea_4_k_cu_f9096a57_35134cuda3std3__419piecewise_constructE
	.align		8
        /*0030*/ 	.dword	_ZN39_INTERNAL_6043c5ea_4_k_cu_f9096a57_35134cuda3std3__48in_placeE
	.align		8
        /*0038*/ 	.dword	_ZN39_INTERNAL_6043c5ea_4_k_cu_f9096a57_35134cuda3std6ranges3__45__cpo4swapE
	.align		8
        /*0040*/ 	.dword	_ZN39_INTERNAL_6043c5ea_4_k_cu_f9096a57_35134cuda3std6ranges3__45__cpo9iter_moveE
	.align		8
        /*0048*/ 	.dword	_ZN39_INTERNAL_6043c5ea_4_k_cu_f9096a57_35134cute7productE
	.align		8
        /*0050*/ 	.dword	_ZN39_INTERNAL_6043c5ea_4_k_cu_f9096a57_35134cute1_E


//--------------------- .text._ZN7cutlass13device_kernelINS_4gemm6kernel13GemmUniversalIN4cute5tupleIJiiiiEEENS1_10collective13CollectiveMmaINS1_37MainloopSm90TmaGmmaWarpSpecializedFP8ILi3ENS5_IJNS4_1CILi2EEESB_NSA_ILi1EEEEEENS1_32KernelTmaWarpSpecializedPingpongEEENS5_IJNSA_ILi64EEENSA_ILi128EEESG_EEENS_12float_e4m3_tENS5_IJlSC_lEEESJ_SK_NS4_8TiledMMAINS4_8MMA_AtomIJNS4_4SM904GMMA31MMA_64x128x32_F32E4M3E4M3_SS_TNILNSO_7ScaleInE1ELSQ_1EEEEEENS4_6LayoutINS5_IJSC_SC_SC_EEENS5_IJNSA_ILi0EEESV_SV_EEEEENS5_IJNS4_10UnderscoreESY_SY_EEEEENS4_23SM90_TMA_LOAD_MULTICASTENS4_14ComposedLayoutINS4_7SwizzleILi2ELi4ELi3EEENS4_18smem_ptr_flag_bitsILi8EEENST_INS5_IJNSA_ILi8EEESG_EEENS5_IJSG_SC_EEEEEEEvNS4_8identityES11_S1B_vS1C_EENS_8epilogue10collective6detail29Sm90TmaWarpSpecializedAdapterINS1F_15DefaultEpilogueISJ_SK_SK_NS1E_6thread17LinearCombinationISJ_Li1EffLNS1J_9ScaleType4KindE0ELNS_15FloatRoundStyleE2ESJ_EENS1_15EpilogueDefaultEEEEEvvEEEEvNT_6ParamsE --------------------------
	.section	.text._ZN7cutlass13device_kernelINS_4gemm6kernel13GemmUniversalIN4cute5tupleIJiiiiEEENS1_10collective13CollectiveMmaINS1_37MainloopSm90TmaGmmaWarpSpecializedFP8ILi3ENS5_IJNS4_1CILi2EEESB_NSA_ILi1EEEEEENS1_32KernelTmaWarpSpecializedPingpongEEENS5_IJNSA_ILi64EEENSA_ILi128EEESG_EEENS_12float_e4m3_tENS5_IJlSC_lEEESJ_SK_NS4_8TiledMMAINS4_8MMA_AtomIJNS4_4SM904GMMA31MMA_64x128x32_F32E4M3E4M3_SS_TNILNSO_7ScaleInE1ELSQ_1EEEEEENS4_6LayoutINS5_IJSC_SC_SC_EEENS5_IJNSA_ILi0EEESV_SV_EEEEENS5_IJNS4_10UnderscoreESY_SY_EEEEENS4_23SM90_TMA_LOAD_MULTICASTENS4_14ComposedLayoutINS4_7SwizzleILi2ELi4ELi3EEENS4_18smem_ptr_flag_bitsILi8EEENST_INS5_IJNSA_ILi8EEESG_EEENS5_IJSG_SC_EEEEEEEvNS4_8identityES11_S1B_vS1C_EENS_8epilogue10collective6detail29Sm90TmaWarpSpecializedAdapterINS1F_15DefaultEpilogueISJ_SK_SK_NS1E_6thread17LinearCombinationISJ_Li1EffLNS1J_9ScaleType4KindE0ELNS_15FloatRoundStyleE2ESJ_EENS1_15EpilogueDefaultEEEEEvvEEEEvNT_6ParamsE,"ax",@progbits
	.align	128
.text._ZN7cutlass13device_kernelINS_4gemm6kernel13GemmUniversalIN4cute5tupleIJiiiiEEENS1_10collective13CollectiveMmaINS1_37MainloopSm90TmaGmmaWarpSpecializedFP8ILi3ENS5_IJNS4_1CILi2EEESB_NSA_ILi1EEEEEENS1_32KernelTmaWarpSpecializedPingpongEEENS5_IJNSA_ILi64EEENSA_ILi128EEESG_EEENS_12float_e4m3_tENS5_IJlSC_lEEESJ_SK_NS4_8TiledMMAINS4_8MMA_AtomIJNS4_4SM904GMMA31MMA_64x128x32_F32E4M3E4M3_SS_TNILNSO_7ScaleInE1ELSQ_1EEEEEENS4_6LayoutINS5_IJSC_SC_SC_EEENS5_IJNSA_ILi0EEESV_SV_EEEEENS5_IJNS4_10UnderscoreESY_SY_EEEEENS4_23SM90_TMA_LOAD_MULTICASTENS4_14ComposedLayoutINS4_7SwizzleILi2ELi4ELi3EEENS4_18smem_ptr_flag_bitsILi8EEENST_INS5_IJNSA_ILi8EEESG_EEENS5_IJSG_SC_EEEEEEEvNS4_8identityES11_S1B_vS1C_EENS_8epilogue10collective6detail29Sm90TmaWarpSpecializedAdapterINS1F_15DefaultEpilogueISJ_SK_SK_NS1E_6thread17LinearCombinationISJ_Li1EffLNS1J_9ScaleType4KindE0ELNS_15FloatRoundStyleE2ESJ_EENS1_15EpilogueDefaultEEEEEvvEEEEvNT_6ParamsE:
        .type           _ZN7cutlass13device_kernelINS_4gemm6kernel13GemmUniversalIN4cute5tupleIJiiiiEEENS1_10collective13CollectiveMmaINS1_37MainloopSm90TmaGmmaWarpSpecializedFP8ILi3ENS5_IJNS4_1CILi2EEESB_NSA_ILi1EEEEEENS1_32KernelTmaWarpSpecializedPingpongEEENS5_IJNSA_ILi64EEENSA_ILi128EEESG_EEENS_12float_e4m3_tENS5_IJlSC_lEEESJ_SK_NS4_8TiledMMAINS4_8MMA_AtomIJNS4_4SM904GMMA31MMA_64x128x32_F32E4M3E4M3_SS_TNILNSO_7ScaleInE1ELSQ_1EEEEEENS4_6LayoutINS5_IJSC_SC_SC_EEENS5_IJNSA_ILi0EEESV_SV_EEEEENS5_IJNS4_10UnderscoreESY_SY_EEEEENS4_23SM90_TMA_LOAD_MULTICASTENS4_14ComposedLayoutINS4_7SwizzleILi2ELi4ELi3EEENS4_18smem_ptr_flag_bitsILi8EEENST_INS5_IJNSA_ILi8EEESG_EEENS5_IJSG_SC_EEEEEEEvNS4_8identityES11_S1B_vS1C_EENS_8epilogue10collective6detail29Sm90TmaWarpSpecializedAdapterINS1F_15DefaultEpilogueISJ_SK_SK_NS1E_6thread17LinearCombinationISJ_Li1EffLNS1J_9ScaleType4KindE0ELNS_15FloatRoundStyleE2ESJ_EENS1_15EpilogueDefaultEEEEEvvEEEEvNT_6ParamsE,@function
        .size           _ZN7cutlass13device_kernelINS_4gemm6kernel13GemmUniversalIN4cute5tupleIJiiiiEEENS1_10collective13CollectiveMmaINS1_37MainloopSm90TmaGmmaWarpSpecializedFP8ILi3ENS5_IJNS4_1CILi2EEESB_NSA_ILi1EEEEEENS1_32KernelTmaWarpSpecializedPingpongEEENS5_IJNSA_ILi64EEENSA_ILi128EEESG_EEENS_12float_e4m3_tENS5_IJlSC_lEEESJ_SK_NS4_8TiledMMAINS4_8MMA_AtomIJNS4_4SM904GMMA31MMA_64x128x32_F32E4M3E4M3_SS_TNILNSO_7ScaleInE1ELSQ_1EEEEEENS4_6LayoutINS5_IJSC_SC_SC_EEENS5_IJNSA_ILi0EEESV_SV_EEEEENS5_IJNS4_10UnderscoreESY_SY_EEEEENS4_23SM90_TMA_LOAD_MULTICASTENS4_14ComposedLayoutINS4_7SwizzleILi2ELi4ELi3EEENS4_18smem_ptr_flag_bitsILi8EEENST_INS5_IJNSA_ILi8EEESG_EEENS5_IJSG_SC_EEEEEEEvNS4_8identityES11_S1B_vS1C_EENS_8epilogue10collective6detail29Sm90TmaWarpSpecializedAdapterINS1F_15DefaultEpilogueISJ_SK_SK_NS1E_6thread17LinearCombinationISJ_Li1EffLNS1J_9ScaleType4KindE0ELNS_15FloatRoundStyleE2ESJ_EENS1_15EpilogueDefaultEEEEEvvEEEEvNT_6ParamsE,(.L_x_206 - _ZN7cutlass13device_kernelINS_4gemm6kernel13GemmUniversalIN4cute5tupleIJiiiiEEENS1_10collective13CollectiveMmaINS1_37MainloopSm90TmaGmmaWarpSpecializedFP8ILi3ENS5_IJNS4_1CILi2EEESB_NSA_ILi1EEEEEENS1_32KernelTmaWarpSpecializedPingpongEEENS5_IJNSA_ILi64EEENSA_ILi128EEESG_EEENS_12float_e4m3_tENS5_IJlSC_lEEESJ_SK_NS4_8TiledMMAINS4_8MMA_AtomIJNS4_4SM904GMMA31MMA_64x128x32_F32E4M3E4M3_SS_TNILNSO_7ScaleInE1ELSQ_1EEEEEENS4_6LayoutINS5_IJSC_SC_SC_EEENS5_IJNSA_ILi0EEESV_SV_EEEEENS5_IJNS4_10UnderscoreESY_SY_EEEEENS4_23SM90_TMA_LOAD_MULTICASTENS4_14ComposedLayoutINS4_7SwizzleILi2ELi4ELi3EEENS4_18smem_ptr_flag_bitsILi8EEENST_INS5_IJNSA_ILi8EEESG_EEENS5_IJSG_SC_EEEEEEEvNS4_8identityES11_S1B_vS1C_EENS_8epilogue10collective6detail29Sm90TmaWarpSpecializedAdapterINS1F_15DefaultEpilogueISJ_SK_SK_NS1E_6thread17LinearCombinationISJ_Li1EffLNS1J_9ScaleType4KindE0ELNS_15FloatRoundStyleE2ESJ_EENS1_15EpilogueDefaultEEEEEvvEEEEvNT_6ParamsE)
        .other          _ZN7cutlass13device_kernelINS_4gemm6kernel13GemmUniversalIN4cute5tupleIJiiiiEEENS1_10collective13CollectiveMmaINS1_37MainloopSm90TmaGmmaWarpSpecializedFP8ILi3ENS5_IJNS4_1CILi2EEESB_NSA_ILi1EEEEEENS1_32KernelTmaWarpSpecializedPingpongEEENS5_IJNSA_ILi64EEENSA_ILi128EEESG_EEENS_12float_e4m3_tENS5_IJlSC_lEEESJ_SK_NS4_8TiledMMAINS4_8MMA_AtomIJNS4_4SM904GMMA31MMA_64x128x32_F32E4M3E4M3_SS_TNILNSO_7ScaleInE1ELSQ_1EEEEEENS4_6LayoutINS5_IJSC_SC_SC_EEENS5_IJNSA_ILi0EEESV_SV_EEEEENS5_IJNS4_10UnderscoreESY_SY_EEEEENS4_23SM90_TMA_LOAD_MULTICASTENS4_14ComposedLayoutINS4_7SwizzleILi2ELi4ELi3EEENS4_18smem_ptr_flag_bitsILi8EEENST_INS5_IJNSA_ILi8EEESG_EEENS5_IJSG_SC_EEEEEEEvNS4_8identityES11_S1B_vS1C_EENS_8epilogue10collective6detail29Sm90TmaWarpSpecializedAdapterINS1F_15DefaultEpilogueISJ_SK_SK_NS1E_6thread17LinearCombinationISJ_Li1EffLNS1J_9ScaleType4KindE0ELNS_15FloatRoundStyleE2ESJ_EENS1_15EpilogueDefaultEEEEEvvEEEEvNT_6ParamsE,@"STO_CUDA_ENTRY STV_DEFAULT"
_ZN7cutlass13device_kernelINS_4gemm6kernel13GemmUniversalIN4cute5tupleIJiiiiEEENS1_10collective13CollectiveMmaINS1_37MainloopSm90TmaGmmaWarpSpecializedFP8ILi3ENS5_IJNS4_1CILi2EEESB_NSA_ILi1EEEEEENS1_32KernelTmaWarpSpecializedPingpongEEENS5_IJNSA_ILi64EEENSA_ILi128EEESG_EEENS_12float_e4m3_tENS5_IJlSC_lEEESJ_SK_NS4_8TiledMMAINS4_8MMA_AtomIJNS4_4SM904GMMA31MMA_64x128x32_F32E4M3E4M3_SS_TNILNSO_7ScaleInE1ELSQ_1EEEEEENS4_6LayoutINS5_IJSC_SC_SC_EEENS5_IJNSA_ILi0EEESV_SV_EEEEENS5_IJNS4_10UnderscoreESY_SY_EEEEENS4_23SM90_TMA_LOAD_MULTICASTENS4_14ComposedLayoutINS4_7SwizzleILi2ELi4ELi3EEENS4_18smem_ptr_flag_bitsILi8EEENST_INS5_IJNSA_ILi8EEESG_EEENS5_IJSG_SC_EEEEEEEvNS4_8identityES11_S1B_vS1C_EENS_8epilogue10collective6detail29Sm90TmaWarpSpecializedAdapterINS1F_15DefaultEpilogueISJ_SK_SK_NS1E_6thread17LinearCombinationISJ_Li1EffLNS1J_9ScaleType4KindE0ELNS_15FloatRoundStyleE2ESJ_EENS1_15EpilogueDefaultEEEEEvvEEEEvNT_6ParamsE:
[----:B------:R-:W-:Y:S01]  /*0000*/  LDC R1, c[0x0][0x28] ;  /* 0x00000a00ff017b82 */ /* 0x000fe20000000800 */
[----:B------:R-:W0:Y:S01]  /*0010*/  S2R R11, SR_TID.X ;  /* 0x00000000000b7919 */ /* 0x000e220000002100 */
[----:B------:R-:W-:Y:S01]  /*0020*/  ELECT P0, URZ, PT ;  /* 0x00000000003f782f */ /* 0x000fe20003800000 */
[----:B------:R-:W-:Y:S01]  /*0030*/  BSSY B0, `(.L_x_0) ;  /* 0x000000f000007945 */ /* 0x000fe20003800000 */
[--C-:B0-----:R-:W-:Y:S02]  /*0040*/  SHF.R.U32.HI R0, RZ, 0x5, R11.reuse ;  /* 0x00000005ff007819 */ /* 0x101fe4000001160b */
[----:B------:R-:W-:-:S03]  /*0050*/  SHF.R.U32.HI R5, RZ, 0x7, R11 ;  /* 0x00000007ff057819 */ /* 0x000fc6000001160b */
[----:B------:R-:W0:Y:S04]  /*0060*/  SHFL.IDX PT, R2, R0, RZ, 0x1f ;  /* 0x00001fff00027589 */ /* 0x000e2800000e0000 */
[----:B------:R1:W2:Y:S01]  /*0070*/  SHFL.IDX PT, R6, R5, RZ, 0x1f ;  /* 0x00001fff05067589 */ /* 0x0002a200000e0000 */
[----:B0-----:R-:W-:-:S13]  /*0080*/  ISETP.NE.OR P0, PT, R2, RZ, !P0 ;  /* 0x000000ff0200720c */ /* 0x001fda0004705670 */
[----:B-12---:R-:W-:Y:S05]  /*0090*/  @P0 BRA `(.L_x_1) ;  /* 0x0000000000200947 */ /* 0x006fea0003800000 */
[----:B------:R-:W-:Y:S02]  /*00a0*/  ULDC.64 UR4, c[0x0][0x198] ;  /* 0x0000660000047ab9 */ /* 0x000fe40000000a00 */
[----:B------:R-:W-:Y:S02]  /*00b0*/  UIADD3 UR6, UP0, UR4, 0xf0, URZ ;  /* 0x000000f004067890 */ /* 0x000fe4000ff1e03f */
[----:B------:R-:W-:Y:S02]  /*00c0*/  UIADD3 UR4, UP1, UR4, 0x1f0, URZ ;  /* 0x000001f004047890 */ /* 0x000fe4000ff3e03f */
[----:B------:R-:W-:Y:S02]  /*00d0*/  UIADD3.X UR7, URZ, UR5, URZ, UP0, !UPT ;  /* 0x000000053f077290 */ /* 0x000fe400087fe43f */
[----:B------:R-:W-:-:S07]  /*00e0*/  UIADD3.X UR5, URZ, UR5, URZ, UP1, !UPT ;  /* 0x000000053f057290 */ /* 0x000fce0008ffe43f */
[----:B------:R0:W-:Y:S02]  /*00f0*/  UTMACCTL.PF [UR6] ;  /* 0x00000000060079b9 */ /* 0x0001e40008040000 */
[----:B------:R0:W-:Y:S02]  /*0100*/  UTMACCTL.PF [UR4] ;  /* 0x00000000040079b9 */ /* 0x0001e40008040000 */
[----:B0-----:R-:W-:Y:S01]  /*0110*/  NOP ;  /* 0x0000000000007918 */ /* 0x001fe20000000000 */
.L_x_1:
[----:B------:R-:W-:Y:S05]  /*0120*/  BSYNC B0 ;  /* 0x0000000000007941 */ /* 0x000fea0003800000 */
.L_x_0:
[----:B------:R-:W0:Y:S02]  /*0130*/  SHFL.IDX PT, R7, R0, RZ, 0x1f ;  /* 0x00001fff00077589 */ /* 0x000e2400000e0000 */
[----:B0-----:R-:W-:-:S13]  /*0140*/  ISETP.NE.AND P0, PT, R7, RZ, PT ;  /* 0x000000ff0700720c */ /* 0x001fda0003f05270 */
[----:B------:R-:W-:Y:S05]  /*0150*/  @P0 BRA `(.L_x_2) ;  /* 0x0000000000500947 */ /* 0x000fea0003800000 */
[----:B------:R-:W0:Y:S01]  /*0160*/  S2UR UR8, SR_CgaCtaId ;  /* 0x00000000000879c3 */ /* 0x000e220000008800 */
[----:B------:R-:W-:Y:S01]  /*0170*/  UMOV UR4, 0x400 ;  /* 0x0000040000047882 */ /* 0x000fe20000000000 */
[----:B------:R-:W-:Y:S01]  /*0180*/  UMOV UR5, 0x1 ;  /* 0x0000000100057882 */ /* 0x000fe20000000000 */
[----:B------:R-:W-:Y:S01]  /*0190*/  UMOV UR6, 0x3 ;  /* 0x0000000300067882 */ /* 0x000fe20000000000 */
[----:B------:R-:W-:Y:S01]  /*01a0*/  ELECT P0, URZ, PT ;  /* 0x00000000003f782f */ /* 0x000fe20003800000 */
[----:B------:R-:W-:-:S04]  /*01b0*/  UIADD3 UR6, -UR6, 0x100000, URZ ;  /* 0x0010000006067890 */ /* 0x000fc8000fffe13f */
[----:B------:R-:W-:Y:S02]  /*01c0*/  USHF.L.U32 UR7, UR6, 0xb, URZ ;  /* 0x0000000b06077899 */ /* 0x000fe4000800063f */
[----:B------:R-:W-:Y:S02]  /*01d0*/  USHF.L.U32 UR6, UR6, 0x1, URZ ;  /* 0x0000000106067899 */ /* 0x000fe4000800063f */
[----:B0-----:R-:W-:Y:S02]  /*01e0*/  ULEA UR8, UR8, UR4, 0x18 ;  /* 0x0000000408087291 */ /* 0x001fe4000f8ec03f */
[----:B------:R-:W-:-:S04]  /*01f0*/  UIADD3 UR4, -UR5, 0x100000, URZ ;  /* 0x0010000005047890 */ /* 0x000fc8000fffe13f */
[----:B------:R-:W-:Y:S02]  /*0200*/  USHF.L.U32 UR5, UR4, 0xb, URZ ;  /* 0x0000000b04057899 */ /* 0x000fe4000800063f */
[----:B------:R-:W-:Y:S01]  /*0210*/  USHF.L.U32 UR4, UR4, 0x1, URZ ;  /* 0x0000000104047899 */ /* 0x000fe2000800063f */
[----:B------:R-:W0:Y:S11]  /*0220*/  FENCE.VIEW.ASYNC.S ;  /* 0x00000000000073c6 */ /* 0x000e360000000000 */
[----:B0-----:R0:W1:Y:S01]  /*0230*/  SYNCS.EXCH.64 URZ, [UR8], UR4 ;  /* 0x00000004083f75b2 */ /* 0x0010620008000100 */
[----:B------:R0:W2:Y:S01]  /*0240*/  SYNCS.EXCH.64 URZ, [UR8+0x18], UR6 ;  /* 0x00001806083f75b2 */ /* 0x0000a20008000100 */
[----:B------:R0:W3:Y:S01]  /*0250*/  SYNCS.EXCH.64 URZ, [UR8+0x8], UR4 ;  /* 0x00000804083f75b2 */ /* 0x0000e20008000100 */
[----:B------:R0:W4:Y:S01]  /*0260*/  SYNCS.EXCH.64 URZ, [UR8+0x20], UR6 ;  /* 0x00002006083f75b2 */ /* 0x0001220008000100 */
[----:B------:R0:W0:Y:S01]  /*0270*/  SYNCS.EXCH.64 URZ, [UR8+0x10], UR4 ;  /* 0x00001004083f75b2 */ /* 0x0000220008000100 */
[----:B------:R0:W0:Y:S01]  /*0280*/  SYNCS.EXCH.64 URZ, [UR8+0x28], UR6 ;  /* 0x00002806083f75b2 */ /* 0x0000220008000100 */
[----:B------:R-:W-:Y:S01]  /*0290*/  NOP ;  /* 0x0000000000007918 */ /* 0x000fe20000000000 */
.L_x_2:
[----:B------:R-:W5:Y:S01]  /*02a0*/  SHFL.IDX PT, R3, R0, RZ, 0x1f ;  /* 0x00001fff00037589 */ /* 0x000f6200000e0000 */
[----:B------:R-:W-:Y:S01]  /*02b0*/  SHF.R.S32.HI R4, RZ, 0x1f, R11 ;  /* 0x0000001fff047819 */ /* 0x000fe2000001140b */
[----:B------:R-:W1:Y:S01]  /*02c0*/  S2UR UR12, SR_CTAID.X ;  /* 0x00000000000c79c3 */ /* 0x000e620000002500 */
[----:B------:R-:W-:Y:S01]  /*02d0*/  ELECT P0, URZ, PT ;  /* 0x00000000003f782f */ /* 0x000fe20003800000 */
[----:B------:R1:W2:Y:S01]  /*02e0*/  SHFL.IDX PT, R8, R0, RZ, 0x1f ;  /* 0x00001fff00087589 */ /* 0x0002a200000e0000 */
[----:B------:R-:W-:Y:S02]  /*02f0*/  LEA.HI R4, R4, R11, RZ, 0x7 ;  /* 0x0000000b04047211 */ /* 0x000fe400078f38ff */
[----:B------:R-:W-:Y:S01]  /*0300*/  ELECT P1, URZ, PT ;  /* 0x00000000003f782f */ /* 0x000fe20003820000 */
[----:B------:R-:W-:Y:S01]  /*0310*/  NOP ;  /* 0x0000000000007918 */ /* 0x000fe20000000000 */
[----:B------:R-:W3:Y:S01]  /*0320*/  S2R R16, SR_CTAID.Y ;  /* 0x0000000000107919 */ /* 0x000ee20000002600 */
[----:B------:R-:W-:Y:S01]  /*0330*/  LOP3.LUT R4, R4, 0xffffff80, RZ, 0xc0, !PT ;  /* 0xffffff8004047812 */ /* 0x000fe200078ec0ff */
[----:B0-----:R-:W-:Y:S01]  /*0340*/  ULDC UR4, c[0x0][0x150] ;  /* 0x0000540000047ab9 */ /* 0x001fe20000000800 */
[----:B------:R-:W0:Y:S01]  /*0350*/  LDC R12, c[0x0][0x144] ;  /* 0x00005100ff0c7b82 */ /* 0x000e220000000800 */
[----:B------:R4:W0:Y:S01]  /*0360*/  SHFL.IDX PT, R14, R5, RZ, 0x1f ;  /* 0x00001fff050e7589 */ /* 0x00082200000e0000 */
[----:B------:R-:W-:Y:S01]  /*0370*/  UMOV UR11, 0x80 ;  /* 0x00000080000b7882 */ /* 0x000fe20000000000 */
[----:B------:R-:W-:Y:S01]  /*0380*/  IMAD.IADD R10, R11, 0x1, -R4 ;  /* 0x000000010b0a7824 */ /* 0x000fe200078e0a04 */
[----:B------:R-:W-:Y:S01]  /*0390*/  NOP ;  /* 0x0000000000007918 */ /* 0x000fe20000000000 */
[C---:B------:R-:W-:Y:S01]  /*03a0*/  VIADD R38, R6.reuse, 0xffffffff ;  /* 0xffffffff06267836 */ /* 0x040fe20000000000 */
[----:B------:R-:W-:-:S02]  /*03b0*/  ISETP.NE.AND P4, PT, R6, RZ, PT ;  /* 0x000000ff0600720c */ /* 0x000fc40003f85270 */
[----:B------:R-:W-:Y:S01]  /*03c0*/  SHF.R.S32.HI R19, RZ, 0x1f, R10 ;  /* 0x0000001fff137819 */ /* 0x000fe2000001140a */
[----:B------:R-:W0:Y:S01]  /*03d0*/  LDC R13, c[0x0][0x140] ;  /* 0x00005000ff0d7b82 */ /* 0x000e220000000800 */
[----:B------:R-:W-:Y:S02]  /*03e0*/  ISETP.GE.U32.AND P6, PT, R38, 0x2, PT ;  /* 0x000000022600780c */ /* 0x000fe40003fc6070 */
[----:B-----5:R-:W-:Y:S02]  /*03f0*/  ISETP.NE.OR P0, PT, R3, RZ, !P0 ;  /* 0x000000ff0300720c */ /* 0x020fe40004705670 */
[----:B------:R-:W-:Y:S02]  /*0400*/  LEA.HI R3, R19, R10, RZ, 0x3 ;  /* 0x0000000a13037211 */ /* 0x000fe400078f18ff */
[----:B-1----:R-:W-:Y:S01]  /*0410*/  I2FP.F32.U32 R4, UR12 ;  /* 0x0000000c00047c45 */ /* 0x002fe20008201000 */
[----:B------:R-:W1:Y:S01]  /*0420*/  LDC R27, c[0x0][0x148] ;  /* 0x00005200ff1b7b82 */ /* 0x000e620000000800 */
[----:B------:R-:W-:-:S02]  /*0430*/  SHF.R.S32.HI R0, RZ, 0x3, R3 ;  /* 0x00000003ff007819 */ /* 0x000fc40000011403 */
[----:B--2---:R-:W-:Y:S01]  /*0440*/  ISETP.NE.OR P1, PT, R8, RZ, !P1 ;  /* 0x000000ff0800720c */ /* 0x004fe20004f25670 */
[----:B------:R-:W-:Y:S01]  /*0450*/  FMUL R9, R4, UR4 ;  /* 0x0000000404097c20 */ /* 0x000fe20008400000 */
[----:B------:R-:W-:Y:S01]  /*0460*/  SHF.R.S32.HI R3, RZ, 0x1f, R3 ;  /* 0x0000001fff037819 */ /* 0x000fe20000011403 */
[----:B------:R-:W-:Y:S01]  /*0470*/  ULDC UR4, c[0x0][0x154] ;  /* 0x0000550000047ab9 */ /* 0x000fe20000000800 */
[----:B------:R-:W-:Y:S01]  /*0480*/  SHF.R.S32.HI R8, RZ, 0x1f, R7 ;  /* 0x0000001fff087819 */ /* 0x000fe20000011407 */
[----:B------:R-:W-:Y:S01]  /*0490*/  VOTEU.ALL UP1, P0 ;  /* 0x00000000003f7886 */ /* 0x000fe20000020000 */
[----:B------:R-:W-:Y:S01]  /*04a0*/  LEA.HI R4, R3, R0, RZ, 0x2 ;  /* 0x0000000003047211 */ /* 0x000fe200078f10ff */
[----:B------:R-:W2:Y:S01]  /*04b0*/  F2I.U32.TRUNC.NTZ R9, R9 ;  /* 0x0000000900097305 */ /* 0x000ea2000020f000 */
[----:B------:R-:W-:Y:S01]  /*04c0*/  LEA.HI R8, R8, R7, RZ, 0x2 ;  /* 0x0000000708087211 */ /* 0x000fe200078f10ff */
[----:B------:R-:W-:Y:S01]  /*04d0*/  VOTEU.ALL UP0, P0 ;  /* 0x00000000003f7886 */ /* 0x000fe20000000000 */
[----:B------:R-:W-:Y:S01]  /*04e0*/  SHF.R.S32.HI R3, RZ, 0x1f, R2 ;  /* 0x0000001fff037819 */ /* 0x000fe20000011402 */
[----:B------:R-:W5:Y:S01]  /*04f0*/  @!UP1 S2UR UR7, SR_CgaCtaId ;  /* 0x00000000000799c3 */ /* 0x000f620000008800 */
[----:B----4-:R-:W-:Y:S01]  /*0500*/  LOP3.LUT R5, R4, 0xfffffffc, RZ, 0xc0, !PT ;  /* 0xfffffffc04057812 */ /* 0x010fe200078ec0ff */
[----:B------:R-:W-:Y:S01]  /*0510*/  VOTEU.ALL UP2, P1 ;  /* 0x00000000003f7886 */ /* 0x000fe20000840000 */
[----:B------:R-:W-:Y:S01]  /*0520*/  LOP3.LUT R8, R8, 0x3ffffffc, RZ, 0xc0, !PT ;  /* 0x3ffffffc08087812 */ /* 0x000fe200078ec0ff */
[----:B------:R-:W-:Y:S01]  /*0530*/  @!UP1 UMOV UR6, 0x400 ;  /* 0x0000040000069882 */ /* 0x000fe20000000000 */
[----:B------:R-:W-:Y:S01]  /*0540*/  LEA.HI R3, R3, R2, RZ, 0x2 ;  /* 0x0000000203037211 */ /* 0x000fe200078f10ff */
[----:B------:R-:W-:Y:S01]  /*0550*/  IMAD.IADD R5, R0, 0x1, -R5 ;  /* 0x0000000100057824 */ /* 0x000fe200078e0a05 */
[----:B------:R-:W-:Y:S01]  /*0560*/  @!UP2 UMOV UR9, 0x400 ;  /* 0x000004000009a882 */ /* 0x000fe20000000000 */
[----:B------:R-:W-:Y:S01]  /*0570*/  IMAD.IADD R8, R7, 0x1, -R8 ;  /* 0x0000000107087824 */ /* 0x000fe200078e0a08 */
[----:B------:R-:W-:Y:S01]  /*0580*/  LOP3.LUT R3, R3, 0xfffffffc, RZ, 0xc0, !PT ;  /* 0xfffffffc03037812 */ /* 0x000fe200078ec0ff */
[----:B------:R-:W4:Y:S01]  /*0590*/  @!UP2 S2UR UR10, SR_CgaCtaId ;  /* 0x00000000000aa9c3 */ /* 0x000f220000008800 */
[----:B--2---:R-:W-:Y:S01]  /*05a0*/  IMAD.MOV R9, RZ, RZ, -R9 ;  /* 0x000000ffff097224 */ /* 0x004fe200078e0a09 */
[----:B------:R-:W-:Y:S01]  /*05b0*/  VOTEU.ALL UP3, P1 ;  /* 0x00000000003f7886 */ /* 0x000fe20000860000 */
[----:B------:R-:W-:Y:S01]  /*05c0*/  IMAD R5, R8, 0x4, R5 ;  /* 0x0000000408057824 */ /* 0x000fe200078e0205 */
[----:B------:R-:W-:Y:S01]  /*05d0*/  VOTEU.ALL UP4, P1 ;  /* 0x00000000003f7886 */ /* 0x000fe20000880000 */
[----:B------:R-:W-:Y:S01]  /*05e0*/  IMAD.IADD R18, R2, 0x1, -R3 ;  /* 0x0000000102127824 */ /* 0x000fe200078e0a03 */
[----:B---3--:R-:W-:Y:S01]  /*05f0*/  I2FP.F32.U32 R2, R16 ;  /* 0x0000001000027245 */ /* 0x008fe20000201000 */
[----:B0-----:R-:W-:Y:S01]  /*0600*/  IMAD R25, R12, R9, UR12 ;  /* 0x0000000c0c197e24 */ /* 0x001fe2000f8e0209 */
[C---:B------:R-:W-:Y:S01]  /*0610*/  LEA.HI R0, R5.reuse, R5, RZ, 0x1 ;  /* 0x0000000505007211 */ /* 0x040fe200078f08ff */
[C---:B------:R-:W-:Y:S01]  /*0620*/  IMAD.SHL.U32 R12, R5.reuse, 0x4, RZ ;  /* 0x00000004050c7824 */ /* 0x040fe200078e00ff */
[----:B------:R-:W-:Y:S01]  /*0630*/  VOTEU.ALL UP5, P1 ;  /* 0x00000000003f7886 */ /* 0x000fe200008a0000 */
[----:B------:R-:W-:Y:S01]  /*0640*/  FMUL R2, R2, UR4 ;  /* 0x0000000402027c20 */ /* 0x000fe20008400000 */
[----:B------:R-:W-:Y:S01]  /*0650*/  LOP3.LUT R0, R0, 0xfffffffe, RZ, 0xc0, !PT ;  /* 0xfffffffe00007812 */ /* 0x000fe200078ec0ff */
[----:B------:R-:W-:Y:S01]  /*0660*/  UMOV UR4, 0x20 ;  /* 0x0000002000047882 */ /* 0x000fe20000000000 */
[----:B-----5:R-:W-:Y:S01]  /*0670*/  @!UP1 ULEA UR8, UR7, UR6, 0x18 ;  /* 0x0000000607089291 */ /* 0x020fe2000f8ec03f */
[----:B------:R-:W-:Y:S01]  /*0680*/  LOP3.LUT R12, R5, 0xc, R12, 0x78, !PT ;  /* 0x0000000c050c7812 */ /* 0x000fe200078e780c */
[----:B------:R-:W-:-:S04]  /*0690*/  @!UP1 UIADD3 UR4, -UR4, 0x100000, URZ ;  /* 0x0010000004049890 */ /* 0x000fc8000fffe13f */
[----:B------:R-:W-:Y:S02]  /*06a0*/  @!UP1 USHF.L.U32 UR5, UR4, 0xb, URZ ;  /* 0x0000000b04059899 */ /* 0x000fe4000800063f */
[----:B------:R-:W-:Y:S01]  /*06b0*/  @!UP1 USHF.L.U32 UR4, UR4, 0x1, URZ ;  /* 0x0000000104049899 */ /* 0x000fe2000800063f */
[----:B------:R-:W-:Y:S01]  /*06c0*/  IMAD.IADD R0, R5, 0x1, -R0 ;  /* 0x0000000105007824 */ /* 0x000fe200078e0a00 */
[----:B------:R-:W0:Y:S01]  /*06d0*/  F2I.U32.TRUNC.NTZ R2, R2 ;  /* 0x0000000200027305 */ /* 0x000e22000020f000 */
[----:B------:R-:W-:-:S04]  /*06e0*/  @!UP2 UIADD3 UR6, -UR11, 0x100000, URZ ;  /* 0x001000000b06a890 */ /* 0x000fc8000fffe13f */
[----:B------:R-:W-:Y:S02]  /*06f0*/  @!UP2 USHF.L.U32 UR7, UR6, 0xb, URZ ;  /* 0x0000000b0607a899 */ /* 0x000fe4000800063f */
[----:B------:R-:W-:Y:S01]  /*0700*/  @!UP2 USHF.L.U32 UR6, UR6, 0x1, URZ ;  /* 0x000000010606a899 */ /* 0x000fe2000800063f */
[----:B------:R-:W-:Y:S01]  /*0710*/  ISETP.EQ.U32.AND P3, PT, R13, 0x1, PT ;  /* 0x000000010d00780c */ /* 0x000fe20003f62070 */
[----:B------:R-:W-:Y:S01]  /*0720*/  VOTEU.ALL UP1, P0 ;  /* 0x00000000003f7886 */ /* 0x000fe20000020000 */
[----:B------:R-:W-:Y:S01]  /*0730*/  ISETP.NE.AND P2, PT, R0, R25, PT ;  /* 0x000000190000720c */ /* 0x000fe20003f45270 */
[----:B------:R-:W-:Y:S01]  /*0740*/  IMAD.MOV.U32 R13, RZ, RZ, 0x1 ;  /* 0x00000001ff0d7424 */ /* 0x000fe200078e00ff */
[----:B----4-:R-:W-:Y:S01]  /*0750*/  @!UP2 ULEA UR9, UR10, UR9, 0x18 ;  /* 0x000000090a09a291 */ /* 0x010fe2000f8ec03f */
[----:B------:R-:W-:Y:S01]  /*0760*/  LOP3.LUT P0, RZ, R10, 0x7, RZ, 0xc0, !PT ;  /* 0x000000070aff7812 */ /* 0x000fe2000780c0ff */
[----:B------:R-:W-:Y:S01]  /*0770*/  VOTEU.ALL UP2, P1 ;  /* 0x00000000003f7886 */ /* 0x000fe20000840000 */
[----:B------:R-:W-:Y:S01]  /*0780*/  ISETP.NE.AND P1, PT, R18, 0x3, PT ;  /* 0x000000031200780c */ /* 0x000fe20003f25270 */
[----:B------:R-:W2:Y:S02]  /*0790*/  FENCE.VIEW.ASYNC.S ;  /* 0x00000000000073c6 */ /* 0x000ea40000000000 */
[----:B--2---:R2:W3:Y:S01]  /*07a0*/  @!UP0 SYNCS.EXCH.64 URZ, [UR8+0x60], UR4 ;  /* 0x00006004083f85b2 */ /* 0x0044e20008000100 */
[----:B------:R-:W-:-:S02]  /*07b0*/  ISETP.LT.U32.AND P0, PT, R12, 0x4, !P0 ;  /* 0x000000040c00780c */ /* 0x000fc40004701070 */
[----:B------:R-:W-:Y:S01]  /*07c0*/  ISETP.EQ.OR P1, PT, R18, RZ, !P1 ;  /* 0x000000ff1200720c */ /* 0x000fe20004f22670 */
[----:B0-----:R-:W-:Y:S01]  /*07d0*/  IMAD.MOV R24, RZ, RZ, -R2 ;  /* 0x000000ffff187224 */ /* 0x001fe200078e0a02 */
[----:B------:R-:W-:Y:S02]  /*07e0*/  R2UR UR15, R14 ;  /* 0x000000000e0f72ca */ /* 0x000fe400000e0000 */
[----:B------:R-:W-:Y:S01]  /*07f0*/  @P2 LEA.HI R0, R12, R12, RZ, 0x1 ;  /* 0x0000000c0c002211 */ /* 0x000fe200078f08ff */
[----:B-1----:R-:W-:Y:S01]  /*0800*/  IMAD R3, R27, R24, R16 ;  /* 0x000000181b037224 */ /* 0x002fe200078e0210 */
[----:B------:R-:W-:Y:S02]  /*0810*/  ISETP.EQ.AND P1, PT, R6, RZ, P1 ;  /* 0x000000ff0600720c */ /* 0x000fe40000f22270 */
[----:B------:R-:W-:Y:S02]  /*0820*/  @P2 SHF.R.S32.HI R0, RZ, 0x1, R0 ;  /* 0x00000001ff002819 */ /* 0x000fe40000011400 */
[----:B------:R-:W-:Y:S01]  /*0830*/  SEL R7, RZ, 0x1, !P1 ;  /* 0x00000001ff077807 */ /* 0x000fe20004800000 */
[----:B------:R2:W0:Y:S01]  /*0840*/  @!UP1 SYNCS.EXCH.64 URZ, [UR8+0x68], UR4 ;  /* 0x00006804083f95b2 */ /* 0x0004220008000100 */
[----:B------:R-:W-:Y:S01]  /*0850*/  @P2 ISETP.NE.AND P5, PT, R0, R3, PT ;  /* 0x000000030000220c */ /* 0x000fe20003fa5270 */
[----:B------:R-:W-:Y:S01]  /*0860*/  NOP ;  /* 0x0000000000007918 */ /* 0x000fe20000000000 */
[----:B------:R-:W-:-:S02]  /*0870*/  SEL R0, RZ, 0x1, !P0 ;  /* 0x00000001ff007807 */ /* 0x000fc40004000000 */
[----:B------:R-:W-:Y:S02]  /*0880*/  @P2 SEL R13, RZ, 0x1, P5 ;  /* 0x00000001ff0d2807 */ /* 0x000fe40002800000 */
[----:B------:R-:W-:Y:S02]  /*0890*/  SEL R7, R7, 0x2, P6 ;  /* 0x0000000207077807 */ /* 0x000fe40003000000 */
[----:B------:R-:W-:Y:S01]  /*08a0*/  LOP3.LUT R13, R13, R0, RZ, 0xc0, !PT ;  /* 0x000000000d0d7212 */ /* 0x000fe200078ec0ff */
[----:B------:R2:W1:Y:S01]  /*08b0*/  @!UP2 SYNCS.EXCH.64 URZ, [UR9+0x40], UR6 ;  /* 0x00004006093fa5b2 */ /* 0x0004620008000100 */
[----:B------:R2:W4:Y:S01]  /*08c0*/  @!UP3 SYNCS.EXCH.64 URZ, [UR9+0x48], UR6 ;  /* 0x00004806093fb5b2 */ /* 0x0005220008000100 */
[----:B------:R2:W0:Y:S01]  /*08d0*/  @!UP4 SYNCS.EXCH.64 URZ, [UR9+0x50], UR6 ;  /* 0x00005006093fc5b2 */ /* 0x0004220008000100 */
[----:B------:R2:W0:Y:S01]  /*08e0*/  @!UP5 SYNCS.EXCH.64 URZ, [UR9+0x58], UR6 ;  /* 0x00005806093fd5b2 */ /* 0x0004220008000100 */
[----:B------:R-:W-:Y:S01]  /*08f0*/  NOP ;  /* 0x0000000000007918 */ /* 0x000fe20000000000 */
[----:B--23--:R-:W-:Y:S05]  /*0900*/  @!P3 BRA `(.L_x_3) ;  /* 0x000000000008b947 */ /* 0x00cfea0003800000 */
[----:B01--4-:R-:W-:Y:S01]  /*0910*/  UCGABAR_ARV ;  /* 0x00000000000079c7 */ /* 0x013fe20008000000 */
[----:B------:R-:W-:Y:S05]  /*0920*/  BRA `(.L_x_4) ;  /* 0x0000000000047947 */ /* 0x000fea0003800000 */
.L_x_3:
[----:B01--4-:R-:W-:Y:S01]  /*0930*/  NOP ;  /* 0x0000000000007918 */ /* 0x013fe20000000000 */
.L_x_4:
[----:B------:R-:W-:Y:S01]  /*0940*/  ULDC.64 UR4, c[0x0][0x598] ;  /* 0x0001660000047ab9 */ /* 0x000fe20000000a00 */
[----:B------:R-:W-:Y:S01]  /*0950*/  ULDC.64 UR18, c[0x0][0x208] ;  /* 0x0000820000127ab9 */ /* 0x000fe20000000a00 */
[----:B------:R-:W-:-:S04]  /*0960*/  ISETP.NE.U32.AND P0, PT, RZ, UR4, PT ;  /* 0x00000004ff007c0c */ /* 0x000fc8000bf05070 */
[----:B------:R-:W-:-:S13]  /*0970*/  ISETP.NE.AND.EX P0, PT, RZ, UR5, PT, P0 ;  /* 0x00000005ff007c0c */ /* 0x000fda000bf05300 */
[----:B------:R-:W-:Y:S05]  /*0980*/  @!P0 BRA `(.L_x_5) ;  /* 0x00000000001c8947 */ /* 0x000fea0003800000 */
[----:B------:R-:W0:Y:S02]  /*0990*/  LDC.64 R2, c[0x0][0x598] ;  /* 0x00016600ff027b82 */ /* 0x000e240000000a00 */
[----:B0-----:R-:W2:Y:S02]  /*09a0*/  LDG.E.64 R2, desc[UR18][R2.64] ;  /* 0x0000001202027981 */ /* 0x001ea4000c1e1b00 */
[----:B--2---:R-:W-:-:S04]  /*09b0*/  ISETP.NE.U32.AND P0, PT, R2, RZ, PT ;  /* 0x000000ff0200720c */ /* 0x004fc80003f05070 */
[----:B------:R-:W-:-:S13]  /*09c0*/  ISETP.NE.AND.EX P0, PT, R3, RZ, PT, P0 ;  /* 0x000000ff0300720c */ /* 0x000fda0003f05300 */
[----:B------:R-:W-:Y:S05]  /*09d0*/  @!P0 BRA `(.L_x_5) ;  /* 0x0000000000088947 */ /* 0x000fea0003800000 */
[----:B------:R0:W5:Y:S01]  /*09e0*/  LD.E R14, desc[UR18][R2.64] ;  /* 0x00000012020e7980 */ /* 0x000162000c101900 */
[----:B------:R-:W-:Y:S05]  /*09f0*/  BRA `(.L_x_6) ;  /* 0x0000000000207947 */ /* 0x000fea0003800000 */
.L_x_5:
[----:B------:R-:W-:Y:S02]  /*0a00*/  ULDC.64 UR4, c[0x0][0x588] ;  /* 0x0001620000047ab9 */ /* 0x000fe40000000a00 */
[----:B------:R-:W-:-:S04]  /*0a10*/  ISETP.NE.U32.AND P0, PT, RZ, UR4, PT ;  /* 0x00000004ff007c0c */ /* 0x000fc8000bf05070 */
[----:B------:R-:W-:-:S13]  /*0a20*/  ISETP.NE.AND.EX P0, PT, RZ, UR5, PT, P0 ;  /* 0x00000005ff007c0c */ /* 0x000fda000bf05300 */
[----:B------:R-:W-:Y:S05]  /*0a30*/  @!P0 BRA `(.L_x_7) ;  /* 0x00000000000c8947 */ /* 0x000fea0003800000 */
[----:B------:R-:W0:Y:S02]  /*0a40*/  LDC.64 R14, c[0x0][0x588] ;  /* 0x00016200ff0e7b82 */ /* 0x000e240000000a00 */
[----:B0-----:R1:W5:Y:S01]  /*0a50*/  LDG.E R14, desc[UR18][R14.64] ;  /* 0x000000120e0e7981 */ /* 0x001362000c1e1900 */
[----:B------:R-:W-:Y:S05]  /*0a60*/  BRA `(.L_x_6) ;  /* 0x0000000000047947 */ /* 0x000fea0003800000 */
.L_x_7:
[----:B------:R-:W2:Y:S02]  /*0a70*/  LDC R14, c[0x0][0x580] ;  /* 0x00016000ff0e7b82 */ /* 0x000ea40000000800 */
.L_x_6:
[----:B------:R-:W-:Y:S02]  /*0a80*/  ULDC.64 UR4, c[0x0][0x5a0] ;  /* 0x0001680000047ab9 */ /* 0x000fe40000000a00 */
[----:B------:R-:W-:-:S04]  /*0a90*/  ISETP.NE.U32.AND P0, PT, RZ, UR4, PT ;  /* 0x00000004ff007c0c */ /* 0x000fc8000bf05070 */
[----:B------:R-:W-:-:S13]  /*0aa0*/  ISETP.NE.AND.EX P0, PT, RZ, UR5, PT, P0 ;  /* 0x00000005ff007c0c */ /* 0x000fda000bf05300 */
[----:B------:R-:W-:Y:S05]  /*0ab0*/  @!P0 BRA `(.L_x_8) ;  /* 0x00000000001c8947 */ /* 0x000fea0003800000 */
[----:B0-----:R-:W0:Y:S02]  /*0ac0*/  LDC.64 R2, c[0x0][0x5a0] ;  /* 0x00016800ff027b82 */ /* 0x001e240000000a00 */
[----:B0-----:R-:W3:Y:S02]  /*0ad0*/  LDG.E.64 R2, desc[UR18][R2.64] ;  /* 0x0000001202027981 */ /* 0x001ee4000c1e1b00 */
[----:B---3--:R-:W-:-:S04]  /*0ae0*/  ISETP.NE.U32.AND P0, PT, R2, RZ, PT ;  /* 0x000000ff0200720c */ /* 0x008fc80003f05070 */
[----:B------:R-:W-:-:S13]  /*0af0*/  ISETP.NE.AND.EX P0, PT, R3, RZ, PT, P0 ;  /* 0x000000ff0300720c */ /* 0x000fda0003f05300 */
[----:B------:R-:W-:Y:S05]  /*0b00*/  @!P0 BRA `(.L_x_8) ;  /* 0x0000000000088947 */ /* 0x000fea0003800000 */
[----:B-1----:R0:W5:Y:S01]  /*0b10*/  LD.E R15, desc[UR18][R2.64] ;  /* 0x00000012020f7980 */ /* 0x002162000c101900 */
[----:B------:R-:W-:Y:S05]  /*0b20*/  BRA `(.L_x_9) ;  /* 0x0000000000207947 */ /* 0x000fea0003800000 */
.L_x_8:
[----:B------:R-:W-:Y:S02]  /*0b30*/  ULDC.64 UR4, c[0x0][0x590] ;  /* 0x0001640000047ab9 */ /* 0x000fe40000000a00 */
[----:B------:R-:W-:-:S04]  /*0b40*/  ISETP.NE.U32.AND P0, PT, RZ, UR4, PT ;  /* 0x00000004ff007c0c */ /* 0x000fc8000bf05070 */
[----:B------:R-:W-:-:S13]  /*0b50*/  ISETP.NE.AND.EX P0, PT, RZ, UR5, PT, P0 ;  /* 0x00000005ff007c0c */ /* 0x000fda000bf05300 */
[----:B------:R-:W-:Y:S05]  /*0b60*/  @!P0 BRA `(.L_x_10) ;  /* 0x00000000000c8947 */ /* 0x000fea0003800000 */
[----:B0-----:R-:W1:Y:S02]  /*0b70*/  LDC.64 R2, c[0x0][0x590] ;  /* 0x00016400ff027b82 */ /* 0x001e640000000a00 */
[----:B-1----:R1:W5:Y:S01]  /*0b80*/  LDG.E R15, desc[UR18][R2.64] ;  /* 0x00000012020f7981 */ /* 0x002362000c1e1900 */
[----:B------:R-:W-:Y:S05]  /*0b90*/  BRA `(.L_x_9) ;  /* 0x0000000000047947 */ /* 0x000fea0003800000 */
.L_x_10:
[----:B-1----:R-:W3:Y:S02]  /*0ba0*/  LDC R15, c[0x0][0x584] ;  /* 0x00016100ff0f7b82 */ /* 0x002ee40000000800 */
.L_x_9:
[----:B------:R-:W4:Y:S01]  /*0bb0*/  LDC R0, c[0x0][0x65c] ;  /* 0x00019700ff007b82 */ /* 0x000f220000000800 */
[----:B------:R-:W-:Y:S01]  /*0bc0*/  ULDC UR8, c[0x0][0x28c] ;  /* 0x0000a30000087ab9 */ /* 0x000fe20000000800 */
[----:B------:R-:W-:Y:S01]  /*0bd0*/  ISETP.NE.AND P0, PT, R6, 0x2, PT ;  /* 0x000000020600780c */ /* 0x000fe20003f05270 */
[----:B------:R-:W-:Y:S01]  /*0be0*/  UIADD3 UR8, UR8, 0x3f, URZ ;  /* 0x0000003f08087890 */ /* 0x000fe2000fffe03f */
[----:B------:R-:W-:Y:S01]  /*0bf0*/  IMAD.U32 R4, RZ, RZ, UR12 ;  /* 0x0000000cff047e24 */ /* 0x000fe2000f8e00ff */
[----:B------:R-:W-:Y:S01]  /*0c00*/  UMOV UR4, URZ ;  /* 0x0000003f00047c82 */ /* 0x000fe20008000000 */
[----:B------:R-:W-:Y:S01]  /*0c10*/  UMOV UR5, URZ ;  /* 0x0000003f00057c82 */ /* 0x000fe20008000000 */
[----:B------:R-:W-:-:S04]  /*0c20*/  USHF.R.S32.HI UR9, URZ, 0x1f, UR8 ;  /* 0x0000001f3f097899 */ /* 0x000fc80008011408 */
[----:B------:R-:W-:-:S04]  /*0c30*/  ULEA.HI UR9, UR9, UR8, URZ, 0x6 ;  /* 0x0000000809097291 */ /* 0x000fc8000f8f303f */
[----:B------:R-:W-:Y:S01]  /*0c40*/  USHF.R.S32.HI UR13, URZ, 0x6, UR9 ;  /* 0x000000063f0d7899 */ /* 0x000fe20008011409 */
[----:B----4-:R-:W-:-:S13]  /*0c50*/  ISETP.NE.AND P2, PT, R0, 0x1, PT ;  /* 0x000000010000780c */ /* 0x010fda0003f45270 */
[----:B01----:R-:W0:Y:S01]  /*0c60*/  @P2 LDC R3, c[0x0][0x10] ;  /* 0x00000400ff032b82 */ /* 0x003e220000000800 */
[----:B------:R-:W-:Y:S02]  /*0c70*/  @P2 IMAD.MOV.U32 R17, RZ, RZ, RZ ;  /* 0x000000ffff112224 */ /* 0x000fe400078e00ff */
[----:B------:R-:W-:-:S05]  /*0c80*/  @P2 IMAD.MOV.U32 R5, RZ, RZ, RZ ;  /* 0x000000ffff052224 */ /* 0x000fca00078e00ff */
[----:B------:R-:W1:Y:S01]  /*0c90*/  @!P2 LDC R9, c[0x0][0xc] ;  /* 0x00000300ff09ab82 */ /* 0x000e620000000800 */
[----:B------:R-:W-:Y:S01]  /*0ca0*/  ULDC UR6, c[0x0][0xc] ;  /* 0x0000030000067ab9 */ /* 0x000fe20000000800 */
[----:B------:R-:W-:Y:S02]  /*0cb0*/  ULDC UR7, c[0x0][0x10] ;  /* 0x0000040000077ab9 */ /* 0x000fe40000000800 */
[----:B------:R-:W-:-:S04]  /*0cc0*/  UIMAD.WIDE.U32 UR6, UR6, UR7, URZ ;  /* 0x00000007060672a5 */ /* 0x000fc8000f8e003f */
[----:B------:R-:W4:Y:S01]  /*0cd0*/  LDC R8, c[0x0][0x14] ;  /* 0x00000500ff087b82 */ /* 0x000f220000000800 */
[----:B0-----:R-:W-:-:S04]  /*0ce0*/  @P2 IMAD.WIDE.U32 R2, R3, UR12, R16 ;  /* 0x0000000c03022c25 */ /* 0x001fc8000f8e0010 */
[----:B------:R-:W-:Y:S02]  /*0cf0*/  @P2 IMAD.IADD R3, R3, 0x1, R5 ;  /* 0x0000000103032824 */ /* 0x000fe400078e0205 */
[----:B------:R-:W-:Y:S02]  /*0d00*/  IMAD.MOV.U32 R5, RZ, RZ, RZ ;  /* 0x000000ffff057224 */ /* 0x000fe400078e00ff */
[----:B-1----:R-:W-:-:S04]  /*0d10*/  @!P2 IMAD.WIDE.U32 R4, R16, R9, R4 ;  /* 0x000000091004a225 */ /* 0x002fc800078e0004 */
[----:B------:R-:W-:Y:S02]  /*0d20*/  @!P2 IMAD.MOV.U32 R2, RZ, RZ, R4 ;  /* 0x000000ffff02a224 */ /* 0x000fe400078e0004 */
[C---:B----4-:R-:W-:Y:S02]  /*0d30*/  IMAD R21, R8.reuse, UR7, RZ ;  /* 0x0000000708157c24 */ /* 0x050fe4000f8e02ff */
[----:B------:R-:W-:Y:S01]  /*0d40*/  IMAD.WIDE.U32 R8, R8, UR6, RZ ;  /* 0x0000000608087c25 */ /* 0x000fe2000f8e00ff */
[----:B------:R-:W-:-:S03]  /*0d50*/  ULDC.64 UR6, c[0x0][0x650] ;  /* 0x0001940000067ab9 */ /* 0x000fc60000000a00 */
[----:B------:R-:W-:Y:S02]  /*0d60*/  @!P2 IMAD.MOV.U32 R3, RZ, RZ, R5 ;  /* 0x000000ffff03a224 */ /* 0x000fe400078e0005 */
[----:B------:R-:W-:Y:S01]  /*0d70*/  IMAD.IADD R0, R9, 0x1, R21 ;  /* 0x0000000109007824 */ /* 0x000fe200078e0215 */
[----:B------:R-:W-:Y:S06]  /*0d80*/  @P0 BRA `(.L_x_11) ;  /* 0x0000000000200947 */ /* 0x000fec0003800000 */
[----:B------:R-:W-:Y:S01]  /*0d90*/  UISETP.GE.U32.AND UP0, UPT, UR13, 0x3, UPT ;  /* 0x000000030d00788c */ /* 0x000fe2000bf06070 */
[----:B------:R-:W-:Y:S01]  /*0da0*/  IADD3 R2, P0, R2, R8, RZ ;  /* 0x0000000802027210 */ /* 0x000fe20007f1e0ff */
[----:B------:R-:W-:-:S04]  /*0db0*/  UIMAD.WIDE.U32 UR4, UR13, -0x55555555, URZ ;  /* 0xaaaaaaab0d0478a5 */ /* 0x000fc8000f8e003f */
[----:B------:R-:W-:Y:S01]  /*0dc0*/  USHF.R.U32.HI UR4, URZ, 0x1, UR5 ;  /* 0x000000013f047899 */ /* 0x000fe20008011605 */
[----:B------:R-:W-:Y:S02]  /*0dd0*/  IMAD.X R3, R0, 0x1, R3, P0 ;  /* 0x0000000100037824 */ /* 0x000fe400000e0603 */
[----:B------:R-:W-:Y:S02]  /*0de0*/  UMOV UR5, URZ ;  /* 0x0000003f00057c82 */ /* 0x000fe40008000000 */
[----:B------:R-:W-:Y:S02]  /*0df0*/  @UP0 ULOP3.LUT UR5, UR4, 0x1, URZ, 0xc0, !UPT ;  /* 0x0000000104050892 */ /* 0x000fe4000f8ec03f */
[----:B------:R-:W-:-:S12]  /*0e00*/  UIMAD UR4, UR4, -0x3, UR13 ;  /* 0xfffffffd040478a4 */ /* 0x000fd8000f8e020d */
.L_x_11:
[----:B------:R-:W-:Y:S01]  /*0e10*/  ISETP.GE.U32.AND P0, PT, R2, UR6, PT ;  /* 0x0000000602007c0c */ /* 0x000fe2000bf06070 */
[----:B------:R-:W-:Y:S01]  /*0e20*/  IMAD.MOV.U32 R6, RZ, RZ, -0x1 ;  /* 0xffffffffff067424 */ /* 0x000fe200078e00ff */
[----:B------:R-:W-:Y:S01]  /*0e30*/  PRMT R20, RZ, 0x7610, R20 ;  /* 0x00007610ff147816 */ /* 0x000fe20000000014 */
[----:B------:R-:W-:Y:S01]  /*0e40*/  IMAD.MOV.U32 R5, RZ, RZ, -0x1 ;  /* 0xffffffffff057424 */ /* 0x000fe200078e00ff */
[----:B------:R-:W-:Y:S01]  /*0e50*/  ISETP.GE.U32.AND.EX P0, PT, R3, UR7, PT, P0 ;  /* 0x0000000703007c0c */ /* 0x000fe2000bf06100 */
[----:B------:R-:W-:-:S12]  /*0e60*/  IMAD.MOV.U32 R4, RZ, RZ, -0x1 ;  /* 0xffffffffff047424 */ /* 0x000fd800078e00ff */
[----:B------:R-:W-:Y:S05]  /*0e70*/  @P0 BRA `(.L_x_12) ;  /* 0x0000000400240947 */ /* 0x000fea0003800000 */
[----:B------:R-:W0:Y:S01]  /*0e80*/  LDC.64 R30, c[0x0][0x628] ;  /* 0x00018a00ff1e7b82 */ /* 0x000e220000000a00 */
[----:B------:R-:W-:Y:S02]  /*0e90*/  IMAD.MOV.U32 R4, RZ, RZ, R2 ;  /* 0x000000ffff047224 */ /* 0x000fe400078e0002 */
[----:B------:R-:W-:-:S05]  /*0ea0*/  IMAD.MOV.U32 R5, RZ, RZ, R3 ;  /* 0x000000ffff057224 */ /* 0x000fca00078e0003 */
[----:B------:R-:W1:Y:S08]  /*0eb0*/  LDC R6, c[0x0][0x630] ;  /* 0x00018c00ff067b82 */ /* 0x000e700000000800 */
[----:B------:R-:W4:Y:S01]  /*0ec0*/  LDC.64 R32, c[0x0][0x620] ;  /* 0x00018800ff207b82 */ /* 0x000f220000000a00 */
[----:B0-----:R-:W-:-:S04]  /*0ed0*/  ISETP.NE.U32.AND P0, PT, R30, RZ, PT ;  /* 0x000000ff1e00720c */ /* 0x001fc80003f05070 */
[----:B------:R-:W-:-:S13]  /*0ee0*/  ISETP.NE.AND.EX P0, PT, R31, RZ, PT, P0 ;  /* 0x000000ff1f00720c */ /* 0x000fda0003f05300 */
[----:B-1--4-:R-:W-:Y:S05]  /*0ef0*/  @!P0 BRA `(.L_x_13) ;  /* 0x0000000000288947 */ /* 0x012fea0003800000 */
[----:B------:R-:W0:Y:S02]  /*0f00*/  LDC R23, c[0x0][0x634] ;  /* 0x00018d00ff177b82 */ /* 0x000e240000000800 */
[----:B0-----:R-:W-:-:S05]  /*0f10*/  IADD3 R23, P0, R2, R23, RZ ;  /* 0x0000001702177210 */ /* 0x001fca0007f1e0ff */
[----:B------:R-:W-:-:S04]  /*0f20*/  IMAD.X R29, RZ, RZ, R3, P0 ;  /* 0x000000ffff1d7224 */ /* 0x000fc800000e0603 */
[----:B------:R-:W-:-:S04]  /*0f30*/  IMAD.WIDE.U32 R4, R29, R30, RZ ;  /* 0x0000001e1d047225 */ /* 0x000fc800078e00ff */
[----:B------:R-:W-:-:S04]  /*0f40*/  IMAD.WIDE.U32 R20, P0, R23, R31, R4 ;  /* 0x0000001f17147225 */ /* 0x000fc80007800004 */
[----:B------:R-:W-:-:S04]  /*0f50*/  IMAD.WIDE.U32 R4, R23, R30, RZ ;  /* 0x0000001e17047225 */ /* 0x000fc800078e00ff */
[----:B------:R-:W-:Y:S01]  /*0f60*/  IMAD.X R23, RZ, RZ, RZ, P0 ;  /* 0x000000ffff177224 */ /* 0x000fe200000e06ff */
[----:B------:R-:W-:Y:S01]  /*0f70*/  IADD3 RZ, P0, R5, R20, RZ ;  /* 0x0000001405ff7210 */ /* 0x000fe20007f1e0ff */
[----:B------:R-:W-:-:S04]  /*0f80*/  IMAD.MOV.U32 R22, RZ, RZ, R21 ;  /* 0x000000ffff167224 */ /* 0x000fc800078e0015 */
[----:B------:R-:W-:-:S08]  /*0f90*/  IMAD.WIDE.U32.X R4, R29, R31, R22, P0 ;  /* 0x0000001f1d047225 */ /* 0x000fd000000e0416 */
.L_x_13:
[----:B------:R-:W0:Y:S01]  /*0fa0*/  LDC.64 R34, c[0x0][0x640] ;  /* 0x00019000ff227b82 */ /* 0x000e220000000a00 */
[-CC-:B------:R-:W-:Y:S01]  /*0fb0*/  SHF.R.U64 R36, R4, R6.reuse, R5.reuse ;  /* 0x0000000604247219 */ /* 0x180fe20000001205 */
[----:B------:R-:W-:Y:S01]  /*0fc0*/  IMAD.MOV.U32 R39, RZ, RZ, 0x1 ;  /* 0x00000001ff277424 */ /* 0x000fe200078e00ff */
[----:B------:R-:W-:Y:S02]  /*0fd0*/  SHF.R.U32.HI R4, RZ, R6, R5 ;  /* 0x00000006ff047219 */ /* 0x000fe40000011605 */
[----:B------:R-:W-:-:S03]  /*0fe0*/  IADD3 R21, P0, RZ, -R36, RZ ;  /* 0x80000024ff157210 */ /* 0x000fc60007f1e0ff */
[----:B------:R-:W1:Y:S02]  /*0ff0*/  LDC R20, c[0x0][0x618] ;  /* 0x00018600ff147b82 */ /* 0x000e640000000800 */
[----:B------:R-:W-:-:S04]  /*1000*/  IMAD.X R5, RZ, RZ, ~R4, P0 ;  /* 0x000000ffff057224 */ /* 0x000fc800000e0e04 */
[-C--:B------:R-:W-:Y:S02]  /*1010*/  IMAD R6, R5, R32.reuse, RZ ;  /* 0x0000002005067224 */ /* 0x080fe400078e02ff */
[----:B------:R-:W4:Y:S01]  /*1020*/  LDC R23, c[0x0][0x608] ;  /* 0x00018200ff177b82 */ /* 0x000f220000000800 */
[----:B------:R-:W-:-:S04]  /*1030*/  IMAD.WIDE.U32 R4, R21, R32, R2 ;  /* 0x0000002015047225 */ /* 0x000fc800078e0002 */
[----:B------:R-:W-:-:S03]  /*1040*/  IMAD R21, R21, R33, R6 ;  /* 0x0000002115157224 */ /* 0x000fc600078e0206 */
[----:B------:R-:W2:Y:S01]  /*1050*/  LDC R26, c[0x0][0x658] ;  /* 0x00019600ff1a7b82 */ /* 0x000ea20000000800 */
[----:B------:R-:W-:Y:S01]  /*1060*/  IMAD.IADD R5, R5, 0x1, R21 ;  /* 0x0000000105057824 */ /* 0x000fe200078e0215 */
[----:B0-----:R-:W-:Y:S01]  /*1070*/  ISETP.NE.U32.AND P0, PT, R34, RZ, PT ;  /* 0x000000ff2200720c */ /* 0x001fe20003f05070 */
[----:B------:R-:W-:-:S03]  /*1080*/  IMAD.MOV.U32 R21, RZ, RZ, -0x1 ;  /* 0xffffffffff157424 */ /* 0x000fc600078e00ff */
[----:B------:R-:W-:Y:S02]  /*1090*/  ISETP.NE.AND.EX P0, PT, R35, RZ, PT, P0 ;  /* 0x000000ff2300720c */ /* 0x000fe40003f05300 */
[----:B------:R-:W0:Y:S01]  /*10a0*/  LDC R33, c[0x0][0x600] ;  /* 0x00018000ff217b82 */ /* 0x000e220000000800 */
[-CC-:B-1----:R-:W-:Y:S02]  /*10b0*/  SHF.R.U64 R31, R4, R20.reuse, R5.reuse ;  /* 0x00000014041f7219 */ /* 0x182fe40000001205 */
[----:B------:R-:W-:-:S05]  /*10c0*/  SHF.R.U32.HI R4, RZ, R20, R5 ;  /* 0x00000014ff047219 */ /* 0x000fca0000011605 */
[----:B------:R-:W1:Y:S01]  /*10d0*/  LDC R28, c[0x0][0x648] ;  /* 0x00019200ff1c7b82 */ /* 0x000e620000000800 */
[-CC-:B----4-:R-:W-:Y:S02]  /*10e0*/  SHF.R.U64 R41, R31, R23.reuse, R4.reuse ;  /* 0x000000171f297219 */ /* 0x190fe40000001204 */
[----:B------:R-:W-:-:S05]  /*10f0*/  SHF.R.U32.HI R5, RZ, R23, R4 ;  /* 0x00000017ff057219 */ /* 0x000fca0000011604 */
[----:B------:R-:W4:Y:S01]  /*1100*/  LDC R37, c[0x0][0x638] ;  /* 0x00018e00ff257b82 */ /* 0x000f220000000800 */
[-C--:B--2---:R-:W-:Y:S02]  /*1110*/  SHF.L.U32 R4, R21, R26.reuse, RZ ;  /* 0x0000001a15047219 */ /* 0x084fe400000006ff */
[--C-:B------:R-:W-:Y:S02]  /*1120*/  SHF.R.U64 R32, R41, R26, R5.reuse ;  /* 0x0000001a29207219 */ /* 0x100fe40000001205 */
[----:B------:R-:W-:Y:S02]  /*1130*/  LOP3.LUT R6, RZ, R4, RZ, 0x33, !PT ;  /* 0x00000004ff067212 */ /* 0x000fe400078e33ff */
[----:B------:R-:W-:Y:S01]  /*1140*/  SHF.R.U32.HI R5, RZ, R26, R5 ;  /* 0x0000001aff057219 */ /* 0x000fe20000011605 */
[----:B------:R-:W2:Y:S01]  /*1150*/  LDC R30, c[0x0][0x610] ;  /* 0x00018400ff1e7b82 */ /* 0x000ea20000000800 */
[----:B------:R-:W-:Y:S01]  /*1160*/  IMAD.MOV.U32 R4, RZ, RZ, R32 ;  /* 0x000000ffff047224 */ /* 0x000fe200078e0020 */
[----:B------:R-:W-:Y:S06]  /*1170*/  @!P0 BRA `(.L_x_14) ;  /* 0x0000000000288947 */ /* 0x000fec0003800000 */
[----:B------:R-:W3:Y:S02]  /*1180*/  LDC R23, c[0x0][0x64c] ;  /* 0x00019300ff177b82 */ /* 0x000ee40000000800 */
[----:B---3--:R-:W-:-:S05]  /*1190*/  IADD3 R23, P0, R32, R23, RZ ;  /* 0x0000001720177210 */ /* 0x008fca0007f1e0ff */
        /* <DEDUP_REMOVED lines=8> */
.L_x_14:
[----:B-1----:R-:W-:Y:S01]  /*1220*/  SHF.R.U64 R17, R4, R28, R5 ;  /* 0x0000001c04117219 */ /* 0x002fe20000001205 */
[----:B------:R-:W-:Y:S01]  /*1230*/  @P2 IMAD R25, R27, R24, R16 ;  /* 0x000000181b192224 */ /* 0x000fe200078e0210 */
[----:B------:R-:W-:Y:S02]  /*1240*/  SHF.L.U32 R4, R39, R26, RZ ;  /* 0x0000001a27047219 */ /* 0x000fe400000006ff */
[----:B------:R-:W-:Y:S01]  /*1250*/  LOP3.LUT R5, R41, R6, RZ, 0xc0, !PT ;  /* 0x0000000629057212 */ /* 0x000fe200078ec0ff */
[----:B0-----:R-:W-:Y:S02]  /*1260*/  VIADD R6, R33, 0xffffffff ;  /* 0xffffffff21067836 */ /* 0x001fe40000000000 */
[----:B------:R-:W-:Y:S02]  /*1270*/  IMAD.MOV R20, RZ, RZ, -R17 ;  /* 0x000000ffff147224 */ /* 0x000fe400078e0a11 */
[----:B------:R-:W-:Y:S01]  /*1280*/  IMAD R16, R4, R17, R5 ;  /* 0x0000001104107224 */ /* 0x000fe200078e0205 */
[----:B------:R-:W-:Y:S01]  /*1290*/  LOP3.LUT R17, R31, R6, RZ, 0xc0, !PT ;  /* 0x000000061f117212 */ /* 0x000fe200078ec0ff */
[----:B----4-:R-:W-:-:S02]  /*12a0*/  IMAD R4, R20, R37, R32 ;  /* 0x0000002514047224 */ /* 0x010fc400078e0220 */
[----:B--2---:R-:W-:Y:S02]  /*12b0*/  IMAD R6, R16, R30, R25 ;  /* 0x0000001e10067224 */ /* 0x004fe400078e0219 */
[----:B------:R-:W-:Y:S02]  /*12c0*/  IMAD R17, R4, R33, R17 ;  /* 0x0000002104117224 */ /* 0x000fe400078e0211 */
[----:B------:R-:W-:Y:S02]  /*12d0*/  IMAD.MOV.U32 R20, RZ, RZ, 0x1 ;  /* 0x00000001ff147424 */ /* 0x000fe400078e00ff */
[----:B------:R-:W-:Y:S01]  /*12e0*/  IMAD.MOV.U32 R4, RZ, RZ, R36 ;  /* 0x000000ffff047224 */ /* 0x000fe200078e0024 */
[----:B------:R-:W-:Y:S02]  /*12f0*/  SEL R5, R17, R6, !P2 ;  /* 0x0000000611057207 */ /* 0x000fe40005000000 */
[----:B------:R-:W-:-:S07]  /*1300*/  SEL R6, R6, R17, !P2 ;  /* 0x0000001106067207 */ /* 0x000fce0005000000 */
.L_x_12:
[----:B------:R-:W-:Y:S05]  /*1310*/  @!P3 BRA `(.L_x_15) ;  /* 0x00000000000cb947 */ /* 0x000fea0003800000 */
[----:B------:R-:W-:Y:S01]  /*1320*/  UCGABAR_WAIT ;  /* 0x0000000000007dc7 */ /* 0x000fe20008000000 */
[----:B------:R-:W-:Y:S01]  /*1330*/  CCTL.IVALL ;  /* 0x00000000ff00798f */ /* 0x000fe20002000000 */
[----:B------:R-:W-:Y:S05]  /*1340*/  BRA `(.L_x_16) ;  /* 0x0000000000047947 */ /* 0x000fea0003800000 */
.L_x_15:
[----:B------:R-:W-:Y:S06]  /*1350*/  BAR.SYNC.DEFER_BLOCKING 0x0 ;  /* 0x0000000000007b1d */ /* 0x000fec0000010000 */
.L_x_16:
[----:B------:R-:W-:Y:S05]  /*1360*/  @!P4 BRA `(.L_x_17) ;  /* 0x0000006c0068c947 */ /* 0x000fea0003800000 */
[----:B------:R-:W-:-:S13]  /*1370*/  ISETP.GT.U32.AND P0, PT, R38, 0x1, PT ;  /* 0x000000012600780c */ /* 0x000fda0003f04070 */
[----:B------:R-:W-:Y:S05]  /*1380*/  @P0 EXIT ;  /* 0x000000000000094d */ /* 0x000fea0003800000 */
.L_x_18:
[----:B------:R-:W-:-:S08]  /*1390*/  NOP ;  /* 0x0000000000007918 */ /* 0x000fd00000000000 */
[----:B------:R-:W0:Y:S02]  /*13a0*/  USETMAXREG.TRY_ALLOC.CTAPOOL UP0, 0xe8 ;  /* 0x000000e8000079c8 */ /* 0x000e240008000600 */
[----:B0-----:R-:W-:-:S13]  /*13b0*/  PLOP3.LUT P0, PT, PT, PT, UP0, 0x80, 0x0 ;  /* 0x000000000000781c */ /* 0x001fda0003f0f008 */
[----:B------:R-:W-:Y:S05]  /*13c0*/  @!P0 BRA `(.L_x_18) ;  /* 0xfffffffc00f08947 */ /* 0x000fea000383ffff */
[----:B------:R-:W-:-:S13]  /*13d0*/  LOP3.LUT P0, RZ, R20, 0xff, RZ, 0xc0, !PT ;  /* 0x000000ff14ff7812 */ /* 0x000fda000780c0ff */
[----:B------:R-:W-:Y:S05]  /*13e0*/  @!P0 EXIT ;  /* 0x000000000000894d */ /* 0x000fea0003800000 */
[----:B------:R-:W0:Y:S01]  /*13f0*/  S2UR UR6, SR_CgaCtaId ;  /* 0x00000000000679c3 */ /* 0x000e220000008800 */
[CC--:B------:R-:W-:Y:S01]  /*1400*/  LEA.HI R11, R19.reuse, R10.reuse, RZ, 0x2 ;  /* 0x0000000a130b7211 */ /* 0x0c0fe200078f10ff */
[----:B------:R-:W-:Y:S01]  /*1410*/  UIADD3 UR7, UR15, -0x1, URZ ;  /* 0xffffffff0f077890 */ /* 0x000fe2000fffe03f */
[----:B------:R-:W-:Y:S01]  /*1420*/  LEA.HI R19, R19, R10, RZ, 0x5 ;  /* 0x0000000a13137211 */ /* 0x000fe200078f28ff */
[----:B------:R-:W-:Y:S01]  /*1430*/  UMOV UR12, 0x400 ;  /* 0x00000400000c7882 */ /* 0x000fe20000000000 */
[--C-:B------:R-:W-:Y:S01]  /*1440*/  SHF.R.S32.HI R18, RZ, 0x2, R11.reuse ;  /* 0x00000002ff127819 */ /* 0x100fe2000001140b */
[----:B------:R-:W-:Y:S01]  /*1450*/  UISETP.LT.AND UP0, UPT, UR13, 0x1, UPT ;  /* 0x000000010d00788c */ /* 0x000fe2000bf01270 */
[----:B------:R-:W-:Y:S01]  /*1460*/  SHF.R.S32.HI R17, RZ, 0x1f, R11 ;  /* 0x0000001fff117819 */ /* 0x000fe2000001140b */
[----:B------:R-:W-:Y:S01]  /*1470*/  USHF.L.U32 UR20, UR13, 0x1, URZ ;  /* 0x000000010d147899 */ /* 0x000fe2000800063f */
[----:B------:R-:W-:Y:S01]  /*1480*/  LOP3.LUT R11, R11, 0xfffffffc, RZ, 0xc0, !PT ;  /* 0xfffffffc0b0b7812 */ /* 0x000fe200078ec0ff */
[----:B------:R-:W-:Y:S01]  /*1490*/  USEL UR14, UR13, 0x1, UP0 ;  /* 0x000000010d0e7887 */ /* 0x000fe20008000000 */
[----:B------:R-:W-:Y:S01]  /*14a0*/  LEA.HI R17, R17, R18, RZ, 0x3 ;  /* 0x0000001211117211 */ /* 0x000fe200078f18ff */
[----:B------:R-:W-:Y:S01]  /*14b0*/  UISETP.NE.AND UP0, UPT, UR7, URZ, UPT ;  /* 0x0000003f0700728c */ /* 0x000fe2000bf05270 */
[----:B------:R-:W-:Y:S01]  /*14c0*/  LOP3.LUT R148, R7, 0x1, RZ, 0xfc, !PT ;  /* 0x0000000107947812 */ /* 0x000fe200078efcff */
[----:B------:R-:W-:Y:S01]  /*14d0*/  IMAD.IADD R16, R10, 0x1, -R11 ;  /* 0x000000010a107824 */ /* 0x000fe200078e0a0b */
[----:B------:R-:W-:Y:S01]  /*14e0*/  LOP3.LUT R17, R17, 0xfffffff8, RZ, 0xc0, !PT ;  /* 0xfffffff811117812 */ /* 0x000fe200078ec0ff */
[----:B------:R-:W-:-:S04]  /*14f0*/  UIADD3 UR14, -UR14, UR13, URZ ;  /* 0x0000000d0e0e7290 */ /* 0x000fc8000fffe13f */
[----:B------:R-:W-:Y:S01]  /*1500*/  IMAD.IADD R18, R18, 0x1, -R17 ;  /* 0x0000000112127824 */ /* 0x000fe200078e0a11 */
[----:B------:R-:W-:Y:S01]  /*1510*/  SHF.R.S32.HI R17, RZ, 0x5, R19 ;  /* 0x00000005ff117819 */ /* 0x000fe20000011413 */
[----:B0-----:R-:W-:-:S03]  /*1520*/  ULEA UR12, UR6, UR12, 0x18 ;  /* 0x0000000c060c7291 */ /* 0x001fc6000f8ec03f */
[--C-:B------:R-:W-:Y:S01]  /*1530*/  SHF.R.S32.HI R19, RZ, 0x1f, R18.reuse ;  /* 0x0000001fff137819 */ /* 0x100fe20000011412 */
[----:B------:R-:W-:Y:S01]  /*1540*/  USHF.L.U32 UR6, UR7, 0x3, URZ ;  /* 0x0000000307067899 */ /* 0x000fe2000800063f */
[C-C-:B------:R-:W-:Y:S01]  /*1550*/  IMAD R20, R17.reuse, -0x10, -R18.reuse ;  /* 0xfffffff011147824 */ /* 0x140fe200078e0a12 */
[----:B------:R-:W-:Y:S02]  /*1560*/  USEL UR7, URZ, 0x1, UP0 ;  /* 0x000000013f077887 */ /* 0x000fe40008000000 */
[----:B------:R-:W-:Y:S01]  /*1570*/  ULOP3.LUT UR6, UR6, 0x8, URZ, 0xc0, !UPT ;  /* 0x0000000806067892 */ /* 0x000fe2000f8ec03f */
[----:B------:R-:W-:Y:S01]  /*1580*/  IMAD.WIDE R10, R17, 0x10, R18 ;  /* 0x00000010110a7825 */ /* 0x000fe200078e0212 */
[----:B------:R-:W-:Y:S02]  /*1590*/  UIADD3 UR21, UR12, 0x40, URZ ;  /* 0x000000400c157890 */ /* 0x000fe4000fffe03f */
[----:B------:R-:W-:Y:S01]  /*15a0*/  ULOP3.LUT UR22, UR6, 0x8, URZ, 0x3c, !UPT ;  /* 0x0000000806167892 */ /* 0x000fe2000f8e3c3f */
[----:B------:R-:W-:Y:S01]  /*15b0*/  IMAD.U32 R150, RZ, RZ, UR7 ;  /* 0x00000007ff967e24 */ /* 0x000fe2000f8e00ff */
[----:B------:R-:W-:-:S02]  /*15c0*/  ULOP3.LUT UR16, UR6, 0x18, URZ, 0x3c, !UPT ;  /* 0x0000001806107892 */ /* 0x000fc4000f8e3c3f */
[----:B------:R-:W-:Y:S01]  /*15d0*/  ULEA UR15, UR15, UR21, 0x3 ;  /* 0x000000150f0f7291 */ /* 0x000fe2000f8e183f */
[----:B------:R-:W-:Y:S02]  /*15e0*/  ULDC UR6, c[0x0][0x284] ;  /* 0x0000a10000067ab9 */ /* 0x000fe40000000800 */
[----:B------:R-:W-:-:S09]  /*15f0*/  VIADD R17, R20, UR6 ;  /* 0x0000000614117c36 */ /* 0x000fd20008000000 */
.L_x_173:
[----:B------:R-:W-:Y:S01]  /*1600*/  SHF.L.U32 R18, R150, 0x1f, RZ ;  /* 0x0000001f96127819 */ /* 0x000fe200000006ff */
[----:B------:R-:W0:Y:S01]  /*1610*/  LDC R19, c[0x0][0x28c] ;  /* 0x0000a300ff137b82 */ /* 0x000e220000000800 */
[----:B------:R-:W-:Y:S01]  /*1620*/  UMOV UR6, URZ ;  /* 0x0000003f00067c82 */ /* 0x000fe20008000000 */
[----:B------:R-:W-:Y:S01]  /*1630*/  UMOV UR17, UR4 ;  /* 0x0000000400117c82 */ /* 0x000fe20008000000 */
[----:B-1----:R-:W1:Y:S01]  /*1640*/  SYNCS.PHASECHK.TRANS64.TRYWAIT P0, [UR15+-0x8], R18 ;  /* 0xfffff812ff0075a7 */ /* 0x002e62000800014f */
[----:B0-----:R-:W-:Y:S01]  /*1650*/  ISETP.GE.AND P1, PT, R19, 0x1, PT ;  /* 0x000000011300780c */ /* 0x001fe20003f26270 */
[----:B-1-34-:R-:W-:-:S12]  /*1660*/  @!P0 BRA `(.L_x_19) ;  /* 0x0000007800c08947 */ /* 0x01afd80003800000 */
.L_x_194:
[----:B------:R-:W-:Y:S01]  /*1670*/  UMOV UR7, URZ ;  /* 0x0000003f00077c82 */ /* 0x000fe20008000000 */
[----:B------:R-:W-:Y:S01]  /*1680*/  UMOV UR8, URZ ;  /* 0x0000003f00087c82 */ /* 0x000fe20008000000 */
[----:B------:R-:W-:Y:S02]  /*1690*/  CS2R R88, SRZ ;  /* 0x0000000000587805 */ /* 0x000fe4000001ff00 */
[----:B------:R-:W-:Y:S02]  /*16a0*/  CS2R R22, SRZ ;  /* 0x0000000000167805 */ /* 0x000fe4000001ff00 */
[----:B------:R-:W-:Y:S02]  /*16b0*/  CS2R R90, SRZ ;  /* 0x00000000005a7805 */ /* 0x000fe4000001ff00 */
[----:B------:R-:W-:Y:S02]  /*16c0*/  CS2R R92, SRZ ;  /* 0x00000000005c7805 */ /* 0x000fe4000001ff00 */
[----:B------:R-:W-:-:S02]  /*16d0*/  CS2R R94, SRZ ;  /* 0x00000000005e7805 */ /* 0x000fc4000001ff00 */
[----:B------:R-:W-:Y:S02]  /*16e0*/  CS2R R96, SRZ ;  /* 0x0000000000607805 */ /* 0x000fe4000001ff00 */
        /* <DEDUP_REMOVED lines=24> */
[----:B------:R-:W-:Y:S01]  /*1870*/  CS2R R146, SRZ ;  /* 0x0000000000927805 */ /* 0x000fe2000001ff00 */
[----:B------:R-:W-:Y:S01]  /*1880*/  IMAD.MOV.U32 R149, RZ, RZ, RZ ;  /* 0x000000ffff957224 */ /* 0x000fe200078e00ff */
[----:B------:R-:W-:Y:S01]  /*1890*/  CS2R R24, SRZ ;  /* 0x0000000000187805 */ /* 0x000fe2000001ff00 */
[----:B------:R-:W-:Y:S01]  /*18a0*/  IMAD.MOV.U32 R151, RZ, RZ, RZ ;  /* 0x000000ffff977224 */ /* 0x000fe200078e00ff */
[----:B------:R-:W-:Y:S01]  /*18b0*/  CS2R R26, SRZ ;  /* 0x00000000001a7805 */ /* 0x000fe2000001ff00 */
[----:B------:R-:W-:Y:S01]  /*18c0*/  IMAD.U32 R152, RZ, RZ, UR5 ;  /* 0x00000005ff987e24 */ /* 0x000fe2000f8e00ff */
        /* <DEDUP_REMOVED lines=29> */
[----:B------:R-:W-:Y:S01]  /*1aa0*/  CS2R R86, SRZ ;  /* 0x0000000000567805 */ /* 0x000fe2000001ff00 */
[----:B------:R-:W-:Y:S06]  /*1ab0*/  @!P1 BRA `(.L_x_20) ;  /* 0x00000008003c9947 */ /* 0x000fec0003800000 */
[----:B------:R-:W-:-:S13]  /*1ac0*/  ISETP.NE.AND P1, PT, R148, 0x3, PT ;  /* 0x000000039400780c */ /* 0x000fda0003f25270 */
[----:B------:R-:W-:Y:S05]  /*1ad0*/  @!P1 BRA `(.L_x_21) ;  /* 0x0000000000049947 */ /* 0x000fea0003800000 */
[----:B------:R-:W-:Y:S01]  /*1ae0*/  BPT.TRAP 0x1 ;  /* 0x000000040000795c */ /* 0x000fe20000300000 */
.L_x_21:
[----:B------:R-:W-:Y:S01]  /*1af0*/  ULEA UR6, UR4, UR12, 0x3 ;  /* 0x0000000c04067291 */ /* 0x000fe2000f8e183f */
[----:B0-----:R-:W-:-:S05]  /*1b00*/  IMAD.U32 R18, RZ, RZ, UR5 ;  /* 0x00000005ff127e24 */ /* 0x001fca000f8e00ff */
[----:B------:R-:W-:-:S04]  /*1b10*/  SHF.L.U32 R18, R18, 0x1f, RZ ;  /* 0x0000001f12127819 */ /* 0x000fc800000006ff */
[----:B------:R0:W1:Y:S01]  /*1b20*/  SYNCS.PHASECHK.TRANS64.TRYWAIT P0, [UR6], R18 ;  /* 0x00000012ff0075a7 */ /* 0x0000620008000146 */
[----:B------:R-:W-:Y:S05]  /*1b30*/  @!P1 BRA `(.L_x_22) ;  /* 0x0000000000049947 */ /* 0x000fea0003800000 */
[----:B------:R-:W-:Y:S01]  /*1b40*/  BPT.TRAP 0x1 ;  /* 0x000000040000795c */ /* 0x000fe20000300000 */
.L_x_22:
[----:B-1----:R-:W-:Y:S05]  /*1b50*/  @P0 BRA `(.L_x_23) ;  /* 0x0000000000080947 */ /* 0x002fea0003800000 */
[----:B------:R-:W1:Y:S02]  /*1b60*/  SYNCS.PHASECHK.TRANS64.TRYWAIT P0, [UR6], R18 ;  /* 0x00000012ff0075a7 */ /* 0x000e640008000146 */
[----:B-1----:R-:W-:Y:S05]  /*1b70*/  @!P0 BRA `(.L_x_24) ;  /* 0x0000007400948947 */ /* 0x002fea0003800000 */
.L_x_23:
[----:B------:R-:W-:Y:S01]  /*1b80*/  UIADD3 UR6, UR12, 0x100, URZ ;  /* 0x000001000c067890 */ /* 0x000fe2000fffe03f */
[----:B------:R-:W-:Y:S01]  /*1b90*/  WARPGROUP.ARRIVE ;  /* 0x00000000000079c5 */ /* 0x000fe20000000000 */
[----:B------:R-:W-:Y:S01]  /*1ba0*/  UIADD3 UR7, UR12, 0x3100, URZ ;  /* 0x000031000c077890 */ /* 0x000fe2000fffe03f */
[----:B------:R-:W-:Y:S01]  /*1bb0*/  CS2R R88, SRZ ;  /* 0x0000000000587805 */ /* 0x000fe2000001ff00 */
[----:B------:R-:W-:Y:S01]  /*1bc0*/  USHF.R.U32.HI UR6, URZ, 0x4, UR6 ;  /* 0x000000043f067899 */ /* 0x000fe20008011606 */
[----:B------:R-:W-:Y:S01]  /*1bd0*/  CS2R R22, SRZ ;  /* 0x0000000000167805 */ /* 0x000fe2000001ff00 */
[----:B------:R-:W-:Y:S01]  /*1be0*/  USHF.R.U32.HI UR7, URZ, 0x4, UR7 ;  /* 0x000000043f077899 */ /* 0x000fe20008011607 */
[----:B------:R-:W-:Y:S01]  /*1bf0*/  CS2R R90, SRZ ;  /* 0x00000000005a7805 */ /* 0x000fe2000001ff00 */
[----:B------:R-:W-:Y:S01]  /*1c00*/  ULOP3.LUT UR6, UR6, 0x3fff, URZ, 0xc0, !UPT ;  /* 0x00003fff06067892 */ /* 0x000fe2000f8ec03f */
[----:B------:R-:W-:Y:S01]  /*1c10*/  CS2R R92, SRZ ;  /* 0x00000000005c7805 */ /* 0x000fe2000001ff00 */
[----:B------:R-:W-:Y:S01]  /*1c20*/  ULOP3.LUT UR7, UR7, 0x3fff, URZ, 0xc0, !UPT ;  /* 0x00003fff07077892 */ /* 0x000fe2000f8ec03f */
[----:B------:R-:W-:Y:S01]  /*1c30*/  CS2R R94, SRZ ;  /* 0x00000000005e7805 */ /* 0x000fe2000001ff00 */
[----:B------:R-:W-:Y:S01]  /*1c40*/  ULOP3.LUT UR6, UR6, 0x10000, URZ, 0xfc, !UPT ;  /* 0x0001000006067892 */ /* 0x000fe2000f8efc3f */
[----:B------:R-:W-:Y:S01]  /*1c50*/  CS2R R96, SRZ ;  /* 0x0000000000607805 */ /* 0x000fe2000001ff00 */
[----:B------:R-:W-:Y:S01]  /*1c60*/  ULOP3.LUT UR7, UR7, 0x10000, URZ, 0xfc, !UPT ;  /* 0x0001000007077892 */ /* 0x000fe2000f8efc3f */
[----:B------:R-:W-:Y:S01]  /*1c70*/  CS2R R98, SRZ ;  /* 0x0000000000627805 */ /* 0x000fe2000001ff00 */
[----:B------:R-:W-:Y:S01]  /*1c80*/  ULEA UR8, UR4, UR6, 0x8 ;  /* 0x0000000604087291 */ /* 0x000fe2000f8e403f */
[----:B------:R-:W-:Y:S01]  /*1c90*/  CS2R R102, SRZ ;  /* 0x0000000000667805 */ /* 0x000fe2000001ff00 */
[----:B------:R-:W-:Y:S01]  /*1ca0*/  ULEA UR10, UR4, UR7, 0x9 ;  /* 0x00000007040a7291 */ /* 0x000fe2000f8e483f */
[----:B------:R-:W-:Y:S01]  /*1cb0*/  CS2R R100, SRZ ;  /* 0x0000000000647805 */ /* 0x000fe2000001ff00 */
[----:B------:R-:W-:Y:S01]  /*1cc0*/  UMOV UR9, 0x80000020 ;  /* 0x8000002000097882 */ /* 0x000fe20000000000 */
[----:B------:R-:W-:Y:S01]  /*1cd0*/  UMOV UR11, 0x80000020 ;  /* 0x80000020000b7882 */ /* 0x000fe20000000000 */
[----:B------:R-:W-:Y:S01]  /*1ce0*/  ULDC UR7, c[0x0][0x50c] ;  /* 0x0001430000077ab9 */ /* 0x000fe20000000800 */
[----:B------:R-:W-:Y:S01]  /*1cf0*/  UMOV UR6, 0x2 ;  /* 0x0000000200067882 */ /* 0x000fe20000000000 */
[----:B------:R-:W-:Y:S01]  /*1d00*/  UISETP.NE.AND UP0, UPT, UR7, 0x2, UPT ;  /* 0x000000020700788c */ /* 0x000fe2000bf05270 */
[----:B------:R-:W-:-:S02]  /*1d10*/  CS2R R104, SRZ ;  /* 0x0000000000687805 */ /* 0x000fc4000001ff00 */
[----:B------:R-:W-:Y:S01]  /*1d20*/  CS2R R106, SRZ ;  /* 0x00000000006a7805 */ /* 0x000fe2000001ff00 */
[----:B------:R-:W-:Y:S01]  /*1d30*/  QGMMA.64x128x32.F32.E4M3.E4M3 R24, gdesc[UR8], RZ, !UPT ;  /* 0x01e00000081879f3 */ /* 0x000fe2000c7008ff */
[----:B------:R-:W-:Y:S01]  /*1d40*/  USEL UR7, URZ, 0x1, UP0 ;  /* 0x000000013f077887 */ /* 0x000fe20008000000 */
[----:B------:R-:W-:Y:S01]  /*1d50*/  CS2R R108, SRZ ;  /* 0x00000000006c7805 */ /* 0x000fe2000001ff00 */
[----:B------:R-:W-:Y:S01]  /*1d60*/  UIADD3 UR8, UR8, 0x2, URZ ;  /* 0x0000000208087890 */ /* 0x000fe2000fffe03f */
[----:B------:R-:W-:Y:S01]  /*1d70*/  CS2R R110, SRZ ;  /* 0x00000000006e7805 */ /* 0x000fe2000001ff00 */
[----:B------:R-:W-:Y:S01]  /*1d80*/  UIADD3 UR10, UR10, 0x2, URZ ;  /* 0x000000020a0a7890 */ /* 0x000fe2000fffe03f */
[----:B------:R-:W-:Y:S02]  /*1d90*/  CS2R R112, SRZ ;  /* 0x0000000000707805 */ /* 0x000fe4000001ff00 */
[----:B------:R-:W-:Y:S01]  /*1da0*/  ISETP.NE.AND P0, PT, RZ, UR7, PT ;  /* 0x00000007ff007c0c */ /* 0x000fe2000bf05270 */
[----:B------:R-:W-:Y:S01]  /*1db0*/  UMOV UR9, 0x80000020 ;  /* 0x8000002000097882 */ /* 0x000fe20000000000 */
[----:B------:R-:W-:Y:S01]  /*1dc0*/  UMOV UR11, 0x80000020 ;  /* 0x80000020000b7882 */ /* 0x000fe20000000000 */
        /* <DEDUP_REMOVED lines=17> */
[----:B------:R-:W-:Y:S02]  /*1ee0*/  IMAD.MOV.U32 R149, RZ, RZ, RZ ;  /* 0x000000ffff957224 */ /* 0x000fe400078e00ff */
[----:B------:R-:W-:Y:S01]  /*1ef0*/  IMAD.MOV.U32 R151, RZ, RZ, RZ ;  /* 0x000000ffff977224 */ /* 0x000fe200078e00ff */
[----:B------:R-:W-:Y:S01]  /*1f00*/  QGMMA.64x128x32.F32.E4M3.E4M3 R24, gdesc[UR8], R24, gsb0 ;  /* 0x01e00000081879f3 */ /* 0x000fe20008000818 */
[----:B------:R-:W-:Y:S05]  /*1f10*/  @!P0 BRA `(.L_x_25) ;  /* 0x0000000400088947 */ /* 0x000fea0003800000 */
[----:B------:R-:W-:Y:S02]  /*1f20*/  WARPGROUP.DEPBAR.LE gsb0, 0x0 ;  /* 0x00008000000079c5 */ /* 0x000fe40000010000 */
[----:B------:R-:W-:-:S01]  /*1f30*/  FADD R151, RZ, R24 ;  /* 0x00000018ff977221 */ /* 0x000fc20000000000 */
[----:B------:R-:W-:Y:S01]  /*1f40*/  FADD R146, RZ, R25 ;  /* 0x00000019ff927221 */ /* 0x000fe20000000000 */
        /* <DEDUP_REMOVED lines=62> */
[----:B------:R-:W-:-:S06]  /*2330*/  UMOV UR6, URZ ;  /* 0x0000003f00067c82 */ /* 0x000fcc0008000000 */
.L_x_25:
[----:B------:R-:W-:-:S04]  /*2340*/  UIADD3 UR17, UR4, 0x1, URZ ;  /* 0x0000000104117890 */ /* 0x000fc8000fffe03f */
[----:B------:R-:W-:-:S04]  /*2350*/  UISETP.NE.AND UP0, UPT, UR17, 0x3, UPT ;  /* 0x000000031100788c */ /* 0x000fc8000bf05270 */
[----:B------:R-:W-:Y:S02]  /*2360*/  USEL UR8, URZ, 0x1, UP0 ;  /* 0x000000013f087887 */ /* 0x000fe40008000000 */
[----:B------:R-:W-:Y:S02]  /*2370*/  USEL UR17, UR17, URZ, UP0 ;  /* 0x0000003f11117287 */ /* 0x000fe40008000000 */
[----:B------:R-:W-:-:S06]  /*2380*/  ULOP3.LUT UR8, UR5, UR8, URZ, 0x3c, !UPT ;  /* 0x0000000805087292 */ /* 0x000fcc000f8e3c3f */
[----:B------:R-:W-:Y:S01]  /*2390*/  IMAD.U32 R152, RZ, RZ, UR8 ;  /* 0x00000008ff987e24 */ /* 0x000fe2000f8e00ff */
[----:B------:R-:W-:-:S06]  /*23a0*/  UMOV UR8, 0x1 ;  /* 0x0000000100087882 */ /* 0x000fcc0000000000 */
.L_x_20:
[----:B------:R-:W-:-:S06]  /*23b0*/  UISETP.GE.AND UP0, UPT, UR14, 0x1, UPT ;  /* 0x000000010e00788c */ /* 0x000fcc000bf06270 */
[----:B------:R-:W-:-:S13]  /*23c0*/  PLOP3.LUT P0, PT, PT, PT, UP0, 0x80, 0x0 ;  /* 0x000000000000781c */ /* 0x000fda0003f0f008 */
[----:B------:R-:W-:Y:S05]  /*23d0*/  @!P0 BRA `(.L_x_26) ;  /* 0x0000000800088947 */ /* 0x000fea0003800000 */
[----:B01----:R-:W-:Y:S01]  /*23e0*/  IMAD.U32 R18, RZ, RZ, UR14 ;  /* 0x0000000eff127e24 */ /* 0x003fe2000f8e00ff */
[----:B------:R-:W-:Y:S01]  /*23f0*/  ULDC UR23, c[0x0][0x50c] ;  /* 0x0001430000177ab9 */ /* 0x000fe20000000800 */
[----:B------:R-:W-:-:S07]  /*2400*/  IMAD.U32 R19, RZ, RZ, UR4 ;  /* 0x00000004ff137e24 */ /* 0x000fce000f8e00ff */
.L_x_34:
[----:B------:R-:W-:-:S13]  /*2410*/  ISETP.NE.AND P1, PT, R148, 0x3, PT ;  /* 0x000000039400780c */ /* 0x000fda0003f25270 */
[----:B------:R-:W-:Y:S05]  /*2420*/  @!P1 BRA `(.L_x_27) ;  /* 0x0000000000049947 */ /* 0x000fea0003800000 */
[----:B------:R-:W-:Y:S01]  /*2430*/  BPT.TRAP 0x1 ;  /* 0x000000040000795c */ /* 0x000fe20000300000 */
.L_x_27:
[----:B------:R-:W-:Y:S01]  /*2440*/  ULEA UR9, UR17, UR12, 0x3 ;  /* 0x0000000c11097291 */ /* 0x000fe2000f8e183f */
[----:B------:R-:W-:-:S08]  /*2450*/  SHF.L.U32 R20, R152, 0x1f, RZ ;  /* 0x0000001f98147819 */ /* 0x000fd000000006ff */
[----:B------:R0:W1:Y:S01]  /*2460*/  SYNCS.PHASECHK.TRANS64.TRYWAIT P0, [UR9], R20 ;  /* 0x00000014ff0075a7 */ /* 0x0000620008000149 */
[----:B------:R-:W-:Y:S05]  /*2470*/  @!P1 BRA `(.L_x_28) ;  /* 0x0000000000049947 */ /* 0x000fea0003800000 */
[----:B------:R-:W-:Y:S01]  /*2480*/  BPT.TRAP 0x1 ;  /* 0x000000040000795c */ /* 0x000fe20000300000 */
.L_x_28:
[----:B-1----:R-:W-:Y:S05]  /*2490*/  @P0 BRA `(.L_x_29) ;  /* 0x0000000000080947 */ /* 0x002fea0003800000 */
[----:B------:R-:W1:Y:S02]  /*24a0*/  SYNCS.PHASECHK.TRANS64.TRYWAIT P0, [UR9], R20 ;  /* 0x00000014ff0075a7 */ /* 0x000e640008000149 */
[----:B-1----:R-:W-:Y:S05]  /*24b0*/  @!P0 BRA `(.L_x_30) ;  /* 0x0000006c005c8947 */ /* 0x002fea0003800000 */
.L_x_29:
[----:B------:R-:W-:Y:S01]  /*24c0*/  UIADD3 UR9, UR12, 0x100, URZ ;  /* 0x000001000c097890 */ /* 0x000fe2000fffe03f */
[----:B------:R-:W-:Y:S01]  /*24d0*/  WARPGROUP.ARRIVE ;  /* 0x00000000000079c5 */ /* 0x000fe20000000000 */
[----:B------:R-:W-:Y:S02]  /*24e0*/  UIADD3 UR10, UR12, 0x3100, URZ ;  /* 0x000031000c0a7890 */ /* 0x000fe4000fffe03f */
[----:B------:R-:W-:Y:S02]  /*24f0*/  UISETP.NE.AND UP0, UPT, UR7, URZ, UPT ;  /* 0x0000003f0700728c */ /* 0x000fe4000bf05270 */
[----:B------:R-:W-:Y:S02]  /*2500*/  USHF.R.U32.HI UR9, URZ, 0x4, UR9 ;  /* 0x000000043f097899 */ /* 0x000fe40008011609 */
[----:B------:R-:W-:Y:S02]  /*2510*/  USHF.R.U32.HI UR10, URZ, 0x4, UR10 ;  /* 0x000000043f0a7899 */ /* 0x000fe4000801160a */
[----:B------:R-:W-:-:S02]  /*2520*/  USEL UR8, UR8, URZ, !UP0 ;  /* 0x0000003f08087287 */ /* 0x000fc4000c000000 */
[----:B------:R-:W-:Y:S02]  /*2530*/  ULOP3.LUT UR9, UR9, 0x3fff, URZ, 0xc0, !UPT ;  /* 0x00003fff09097892 */ /* 0x000fe4000f8ec03f */
[----:B------:R-:W-:Y:S02]  /*2540*/  ULOP3.LUT UR10, UR10, 0x3fff, URZ, 0xc0, !UPT ;  /* 0x00003fff0a0a7892 */ /* 0x000fe4000f8ec03f */
[----:B------:R-:W-:Y:S02]  /*2550*/  UISETP.NE.U32.AND UP0, UPT, UR8, URZ, UPT ;  /* 0x0000003f0800728c */ /* 0x000fe4000bf05070 */
[----:B------:R-:W-:Y:S02]  /*2560*/  ULOP3.LUT UR8, UR9, 0x10000, URZ, 0xfc, !UPT ;  /* 0x0001000009087892 */ /* 0x000fe4000f8efc3f */
[----:B------:R-:W-:Y:S02]  /*2570*/  ULOP3.LUT UR10, UR10, 0x10000, URZ, 0xfc, !UPT ;  /* 0x000100000a0a7892 */ /* 0x000fe4000f8efc3f */
[----:B------:R-:W-:-:S02]  /*2580*/  ULEA UR8, UR17, UR8, 0x8 ;  /* 0x0000000811087291 */ /* 0x000fc4000f8e403f */
[----:B------:R-:W-:Y:S01]  /*2590*/  ULEA UR10, UR17, UR10, 0x9 ;  /* 0x0000000a110a7291 */ /* 0x000fe2000f8e483f */
[----:B------:R-:W-:Y:S01]  /*25a0*/  UMOV UR9, 0x80000020 ;  /* 0x8000002000097882 */ /* 0x000fe20000000000 */
[----:B------:R-:W-:Y:S01]  /*25b0*/  UMOV UR11, 0x80000020 ;  /* 0x80000020000b7882 */ /* 0x000fe20000000000 */
[----:B------:R-:W-:-:S06]  /*25c0*/  UIADD3 UR6, UR6, 0x2, URZ ;  /* 0x0000000206067890 */ /* 0x000fcc000fffe03f */
[----:B------:R-:W-:Y:S01]  /*25d0*/  QGMMA.64x128x32.F32.E4M3.E4M3 R24, gdesc[UR8], R24, UP0 ;  /* 0x01e00000081879f3 */ /* 0x000fe2000bf00818 */
[----:B------:R-:W-:Y:S02]  /*25e0*/  UIADD3 UR8, UR8, 0x2, URZ ;  /* 0x0000000208087890 */ /* 0x000fe4000fffe03f */
[----:B------:R-:W-:Y:S01]  /*25f0*/  UIADD3 UR10, UR10, 0x2, URZ ;  /* 0x000000020a0a7890 */ /* 0x000fe2000fffe03f */
[----:B------:R-:W-:Y:S01]  /*2600*/  UMOV UR9, 0x80000020 ;  /* 0x8000002000097882 */ /* 0x000fe20000000000 */
[----:B------:R-:W-:Y:S01]  /*2610*/  UMOV UR11, 0x80000020 ;  /* 0x80000020000b7882 */ /* 0x000fe20000000000 */
[----:B------:R-:W-:-:S04]  /*2620*/  UISETP.NE.AND UP0, UPT, UR6, UR23, UPT ;  /* 0x000000170600728c */ /* 0x000fc8000bf05270 */
[----:B------:R-:W-:-:S06]  /*2630*/  USEL UR7, URZ, 0x1, UP0 ;  /* 0x000000013f077887 */ /* 0x000fcc0008000000 */
[----:B------:R-:W-:Y:S01]  /*2640*/  ISETP.NE.AND P0, PT, RZ, UR7, PT ;  /* 0x00000007ff007c0c */ /* 0x000fe2000bf05270 */
[----:B------:R-:W-:Y:S03]  /*2650*/  QGMMA.64x128x32.F32.E4M3.E4M3 R24, gdesc[UR8], R24, gsb0 ;  /* 0x01e00000081879f3 */ /* 0x000fe60008000818 */
[----:B------:R-:W-:-:S09]  /*2660*/  WARPGROUP.DEPBAR.LE gsb0, 0x1 ;  /* 0x00008000000079c5 */ /* 0x000fd20000010100 */
[----:B------:R-:W-:Y:S05]  /*2670*/  @!P0 BRA `(.L_x_31) ;  /* 0x0000000400088947 */ /* 0x000fea0003800000 */
[----:B------:R-:W-:Y:S02]  /*2680*/  WARPGROUP.DEPBAR.LE gsb0, 0x0 ;  /* 0x00008000000079c5 */ /* 0x000fe40000010000 */
[----:B------:R-:W-:-:S01]  /*2690*/  FADD R151, R24, R151 ;  /* 0x0000009718977221 */ /* 0x000fc20000000000 */
[----:B------:R-:W-:Y:S01]  /*26a0*/  FADD R146, R25, R146 ;  /* 0x0000009219927221 */ /* 0x000fe20000000000 */
        /* <DEDUP_REMOVED lines=62> */
[----:B------:R-:W-:-:S06]  /*2a90*/  UMOV UR6, URZ ;  /* 0x0000003f00067c82 */ /* 0x000fcc0008000000 */
.L_x_31:
[----:B------:R-:W-:Y:S05]  /*2aa0*/  @!P1 BRA `(.L_x_32) ;  /* 0x0000000000049947 */ /* 0x000fea0003800000 */
[----:B------:R-:W-:Y:S01]  /*2ab0*/  BPT.TRAP 0x1 ;  /* 0x000000040000795c */ /* 0x000fe20000300000 */
.L_x_32:
[----:B------:R-:W-:-:S13]  /*2ac0*/  ISETP.NE.AND P0, PT, R13, RZ, PT ;  /* 0x000000ff0d00720c */ /* 0x000fda0003f05270 */
[----:B01----:R-:W-:-:S05]  /*2ad0*/  @P0 LEA R20, R19, UR12, 0x3 ;  /* 0x0000000c13140c11 */ /* 0x003fca000f8e18ff */
[----:B------:R-:W-:-:S05]  /*2ae0*/  @P0 VIADD R21, R20, 0x18 ;  /* 0x0000001814150836 */ /* 0x000fca0000000000 */
[----:B------:R-:W-:-:S04]  /*2af0*/  @P0 PRMT R21, R12, 0x654, R21 ;  /* 0x000006540c150816 */ /* 0x000fc80000000015 */
[----:B------:R0:W-:Y:S01]  /*2b00*/  @P0 SYNCS.ARRIVE.TRANS64.RED.A1T0 RZ, [R21+URZ], RZ ;  /* 0x000000ff15ff09a7 */ /* 0x0001e2000810043f */
[----:B------:R-:W-:-:S13]  /*2b10*/  ISETP.GT.U32.AND P0, PT, R7, 0x1, PT ;  /* 0x000000010700780c */ /* 0x000fda0003f04070 */
[----:B0-----:R-:W-:Y:S05]  /*2b20*/  @P0 BRA `(.L_x_33) ;  /* 0x0000000000040947 */ /* 0x001fea0003800000 */
[----:B------:R-:W-:Y:S01]  /*2b30*/  BPT.TRAP 0x1 ;  /* 0x000000040000795c */ /* 0x000fe20000300000 */
.L_x_33:
[----:B------:R-:W-:Y:S01]  /*2b40*/  UIADD3 UR17, UR17, 0x1, URZ ;  /* 0x0000000111117890 */ /* 0x000fe2000fffe03f */
[C---:B------:R-:W-:Y:S01]  /*2b50*/  ISETP.GT.AND P1, PT, R18.reuse, 0x1, PT ;  /* 0x000000011200780c */ /* 0x040fe20003f24270 */
[----:B------:R-:W-:Y:S02]  /*2b60*/  VIADD R19, R19, 0x1 ;  /* 0x0000000113137836 */ /* 0x000fe40000000000 */
[----:B------:R-:W-:Y:S01]  /*2b70*/  UISETP.NE.AND UP0, UPT, UR17, 0x3, UPT ;  /* 0x000000031100788c */ /* 0x000fe2000bf05270 */
[----:B------:R-:W-:Y:S02]  /*2b80*/  VIADD R18, R18, 0xffffffff ;  /* 0xffffffff12127836 */ /* 0x000fe40000000000 */
[C---:B------:R-:W-:Y:S01]  /*2b90*/  ISETP.NE.AND P0, PT, R19.reuse, 0x3, PT ;  /* 0x000000031300780c */ /* 0x040fe20003f05270 */
[----:B------:R-:W-:Y:S02]  /*2ba0*/  USEL UR8, URZ, 0x1, UP0 ;  /* 0x000000013f087887 */ /* 0x000fe40008000000 */
[----:B------:R-:W-:Y:S01]  /*2bb0*/  USEL UR17, UR17, URZ, UP0 ;  /* 0x0000003f11117287 */ /* 0x000fe20008000000 */
[----:B------:R-:W-:-:S03]  /*2bc0*/  SEL R19, R19, RZ, P0 ;  /* 0x000000ff13137207 */ /* 0x000fc60000000000 */
[----:B------:R-:W-:Y:S01]  /*2bd0*/  LOP3.LUT R152, R152, UR8, RZ, 0x3c, !PT ;  /* 0x0000000898987c12 */ /* 0x000fe2000f8e3cff */
[----:B------:R-:W-:Y:S01]  /*2be0*/  UMOV UR8, 0x1 ;  /* 0x0000000100087882 */ /* 0x000fe20000000000 */
[----:B------:R-:W-:Y:S06]  /*2bf0*/  @P1 BRA `(.L_x_34) ;  /* 0xfffffff800041947 */ /* 0x000fec000383ffff */
.L_x_26:
[----:B------:R-:W-:Y:S01]  /*2c00*/  UISETP.NE.AND UP0, UPT, UR6, URZ, UPT ;  /* 0x0000003f0600728c */ /* 0x000fe2000bf05270 */
[----:B01----:R-:W0:Y:S01]  /*2c10*/  LDC R18, c[0x0][0x28c] ;  /* 0x0000a300ff127b82 */ /* 0x003e220000000800 */
[----:B------:R-:W-:Y:S02]  /*2c20*/  IMAD.U32 R19, RZ, RZ, UR22 ;  /* 0x00000016ff137e24 */ /* 0x000fe4000f8e00ff */
[----:B------:R-:W-:-:S06]  /*2c30*/  USEL UR6, URZ, 0x1, !UP0 ;  /* 0x000000013f067887 */ /* 0x000fcc000c000000 */
[----:B------:R-:W-:-:S13]  /*2c40*/  ISETP.NE.AND P0, PT, RZ, UR6, PT ;  /* 0x00000006ff007c0c */ /* 0x000fda000bf05270 */
[----:B------:R-:W-:Y:S05]  /*2c50*/  @!P0 BRA `(.L_x_35) ;  /* 0x0000000400048947 */ /* 0x000fea0003800000 */
[----:B------:R-:W-:Y:S02]  /*2c60*/  WARPGROUP.DEPBAR.LE gsb0, 0x0 ;  /* 0x00008000000079c5 */ /* 0x000fe40000010000 */
[----:B------:R-:W-:Y:S01]  /*2c70*/  FADD R151, R24, R151 ;  /* 0x0000009718977221 */ /* 0x000fe20000000000 */
        /* <DEDUP_REMOVED lines=62> */
[----:B------:R-:W-:-:S07]  /*3060*/  FADD R88, R88, R87 ;  /* 0x0000005758587221 */ /* 0x000fce0000000000 */
.L_x_35:
[----:B0-----:R-:W-:Y:S01]  /*3070*/  ISETP.GE.AND P0, PT, R18, 0x1, PT ;  /* 0x000000011200780c */ /* 0x001fe20003f06270 */
[----:B------:R0:W-:Y:S01]  /*3080*/  SYNCS.ARRIVE.TRANS64.A1T0 RZ, [R19+UR21], RZ ;  /* 0x000000ff13ff79a7 */ /* 0x0001e20008100015 */
[----:B------:R-:W-:-:S11]  /*3090*/  WARPGROUP.DEPBAR.LE gsb0, 0x0 ;  /* 0x00008000000079c5 */ /* 0x000fd60000010000 */
[----:B------:R-:W-:Y:S05]  /*30a0*/  @!P0 BRA `(.L_x_36) ;  /* 0x0000000000488947 */ /* 0x000fea0003800000 */
[----:B------:R-:W-:-:S13]  /*30b0*/  ISETP.NE.AND P0, PT, R148, 0x3, PT ;  /* 0x000000039400780c */ /* 0x000fda0003f05270 */
[----:B------:R-:W-:Y:S05]  /*30c0*/  @!P0 BRA `(.L_x_37) ;  /* 0x0000000000048947 */ /* 0x000fea0003800000 */
[----:B------:R-:W-:Y:S01]  /*30d0*/  BPT.TRAP 0x1 ;  /* 0x000000040000795c */ /* 0x000fe20000300000 */
.L_x_37:
[----:B------:R-:W-:-:S13]  /*30e0*/  ISETP.NE.AND P0, PT, R13, RZ, PT ;  /* 0x000000ff0d00720c */ /* 0x000fda0003f05270 */
[----:B------:R-:W-:-:S05]  /*30f0*/  VOTEU.ANY UP0, P0 ;  /* 0x00000000003f7886 */ /* 0x000fca0000000100 */
[----:B------:R-:W-:-:S06]  /*3100*/  @UP0 UIADD3 UR6, UR14, UR4, URZ ;  /* 0x000000040e060290 */ /* 0x000fcc000fffe03f */
[----:B------:R-:W-:Y:S02]  /*3110*/  IMAD.U32 R18, RZ, RZ, UR6 ;  /* 0x00000006ff127e24 */ /* 0x000fe4000f8e00ff */
[----:B------:R-:W-:Y:S02]  /*3120*/  IMAD.U32 R21, RZ, RZ, UR6 ;  /* 0x00000006ff157e24 */ /* 0x000fe4000f8e00ff */
[----:B0-----:R-:W-:-:S05]  /*3130*/  @P0 IMAD.WIDE.U32 R18, R18, -0x55555555, RZ ;  /* 0xaaaaaaab12120825 */ /* 0x001fca00078e00ff */
[----:B------:R-:W-:-:S05]  /*3140*/  @P0 SHF.R.U32.HI R18, RZ, 0x1, R19 ;  /* 0x00000001ff120819 */ /* 0x000fca0000011613 */
[----:B------:R-:W-:-:S05]  /*3150*/  @P0 IMAD R18, R18, -0x3, R21 ;  /* 0xfffffffd12120824 */ /* 0x000fca00078e0215 */
[----:B------:R-:W-:-:S05]  /*3160*/  @P0 LEA R18, R18, UR12, 0x3 ;  /* 0x0000000c12120c11 */ /* 0x000fca000f8e18ff */
[----:B------:R-:W-:-:S05]  /*3170*/  @P0 VIADD R19, R18, 0x18 ;  /* 0x0000001812130836 */ /* 0x000fca0000000000 */
[----:B------:R-:W-:-:S04]  /*3180*/  @P0 PRMT R19, R12, 0x654, R19 ;  /* 0x000006540c130816 */ /* 0x000fc80000000013 */
[----:B------:R1:W-:Y:S01]  /*3190*/  @P0 SYNCS.ARRIVE.TRANS64.RED.A1T0 RZ, [R19+URZ], RZ ;  /* 0x000000ff13ff09a7 */ /* 0x0003e2000810043f */
[----:B------:R-:W-:-:S13]  /*31a0*/  ISETP.GT.U32.AND P0, PT, R7, 0x1, PT ;  /* 0x000000010700780c */ /* 0x000fda0003f04070 */
[----:B-1----:R-:W-:Y:S05]  /*31b0*/  @P0 BRA `(.L_x_36) ;  /* 0x0000000000040947 */ /* 0x002fea0003800000 */
[----:B------:R-:W-:Y:S01]  /*31c0*/  BPT.TRAP 0x1 ;  /* 0x000000040000795c */ /* 0x000fe20000300000 */
.L_x_36:
[----:B------:R-:W-:Y:S01]  /*31d0*/  SHF.L.U32 R18, R150, 0x1f, RZ ;  /* 0x0000001f96127819 */ /* 0x000fe200000006ff */
[----:B------:R-:W-:Y:S01]  /*31e0*/  UIADD3 UR4, UR20, UR4, URZ ;  /* 0x0000000414047290 */ /* 0x000fe2000fffe03f */
[----:B------:R-:W1:Y:S01]  /*31f0*/  LDC R29, c[0x0][0x288] ;  /* 0x0000a200ff1d7b82 */ /* 0x000e620000000800 */
[----:B------:R-:W-:Y:S01]  /*3200*/  UISETP.GE.U32.AND UP1, UPT, UR20, 0x3, UPT ;  /* 0x000000031400788c */ /* 0x000fe2000bf26070 */
[----:B------:R-:W-:Y:S01]  /*3210*/  IMAD.SHL.U32 R26, R16, 0x2, RZ ;  /* 0x00000002101a7824 */ /* 0x000fe200078e00ff */
[----:B------:R-:W-:Y:S02]  /*3220*/  UISETP.GT.U32.AND UP0, UPT, UR4, 0x2, UPT ;  /* 0x000000020400788c */ /* 0x000fe4000bf04070 */
[----:B------:R-:W-:Y:S02]  /*3230*/  UIMAD.WIDE.U32 UR6, UR4, -0x55555555, URZ ;  /* 0xaaaaaaab040678a5 */ /* 0x000fe4000f8e003f */
[----:B------:R-:W-:Y:S01]  /*3240*/  UISETP.LT.U32.AND UP0, UPT, UR20, 0x3, UP0 ;  /* 0x000000031400788c */ /* 0x000fe20008701070 */
[----:B------:R-:W4:Y:S01]  /*3250*/  SYNCS.PHASECHK.TRANS64.TRYWAIT P0, [UR15+0x8], R18 ;  /* 0x00000812ff0075a7 */ /* 0x000f22000800014f */
[----:B------:R-:W-:Y:S01]  /*3260*/  USHF.R.U32.HI UR6, URZ, 0x1, UR7 ;  /* 0x000000013f067899 */ /* 0x000fe20008011607 */
[----:B------:R-:W-:Y:S01]  /*3270*/  SHF.R.S32.HI R27, RZ, 0x1f, R26 ;  /* 0x0000001fff1b7819 */ /* 0x000fe2000001141a */
[----:B------:R-:W-:-:S02]  /*3280*/  USEL UR8, URZ, 0x1, !UP0 ;  /* 0x000000013f087887 */ /* 0x000fc4000c000000 */
[----:B------:R-:W-:Y:S02]  /*3290*/  UIMAD UR4, UR6, -0x3, UR4 ;  /* 0xfffffffd060478a4 */ /* 0x000fe4000f8e0204 */
[----:B------:R-:W-:-:S04]  /*32a0*/  ULOP3.LUT UR5, UR5, UR8, URZ, 0x3c, !UPT ;  /* 0x0000000805057292 */ /* 0x000fc8000f8e3c3f */
[----:B------:R-:W-:Y:S01]  /*32b0*/  @UP1 ULOP3.LUT UR5, UR5, 0x1, UR6, 0x78, !UPT ;  /* 0x0000000105051892 */ /* 0x000fe2000f8e7806 */
[----:B-1--4-:R-:W-:Y:S11]  /*32c0*/  @!P0 BRA `(.L_x_38) ;  /* 0x0000005c00f08947 */ /* 0x012ff60003800000 */
.L_x_195:
[----:B------:R-:W-:Y:S01]  /*32d0*/  IMAD.SHL.U32 R28, R6, 0x40, RZ ;  /* 0x00000040061c7824 */ /* 0x000fe200078e00ff */
[----:B------:R-:W-:Y:S01]  /*32e0*/  ULDC UR8, c[0x0][0x284] ;  /* 0x0000a10000087ab9 */ /* 0x000fe20000000800 */
[----:B------:R-:W-:Y:S01]  /*32f0*/  IMAD.SHL.U32 R33, R5, 0x80, RZ ;  /* 0x0000008005217824 */ /* 0x000fe200078e00ff */
[----:B------:R-:W-:Y:S01]  /*3300*/  SHF.R.S32.HI R34, RZ, 0x1f, R4 ;  /* 0x0000001fff227819 */ /* 0x000fe20000011404 */
[----:B------:R-:W-:Y:S01]  /*3310*/  ULDC.64 UR6, c[0x0][0x5d0] ;  /* 0x0001740000067ab9 */ /* 0x000fe20000000a00 */
[----:B------:R-:W-:Y:S01]  /*3320*/  ISETP.GE.AND P0, PT, R28, UR8, PT ;  /* 0x000000081c007c0c */ /* 0x000fe2000bf06270 */
[----:B0-----:R-:W-:Y:S01]  /*3330*/  IMAD.WIDE.U32 R18, R4, UR6, R26 ;  /* 0x0000000604127c25 */ /* 0x001fe2000f8e001a */
[----:B------:R-:W-:Y:S02]  /*3340*/  SHF.R.S32.HI R32, RZ, 0x1f, R33 ;  /* 0x0000001fff207819 */ /* 0x000fe40000011421 */
[C---:B------:R-:W-:Y:S01]  /*3350*/  ISETP.GE.OR P0, PT, R33.reuse, R29, P0 ;  /* 0x0000001d2100720c */ /* 0x040fe20000706670 */
[----:B------:R-:W-:Y:S01]  /*3360*/  IMAD R5, R34, UR6, RZ ;  /* 0x0000000622057c24 */ /* 0x000fe2000f8e02ff */
[----:B------:R-:W-:-:S03]  /*3370*/  IADD3 R18, P1, R33, R18, RZ ;  /* 0x0000001221127210 */ /* 0x000fc60007f3e0ff */
[----:B------:R-:W-:-:S05]  /*3380*/  IMAD R5, R4, UR7, R5 ;  /* 0x0000000704057c24 */ /* 0x000fca000f8e0205 */
[----:B------:R-:W-:-:S03]  /*3390*/  IADD3.X R19, R32, R19, R5, P1, !PT ;  /* 0x0000001320137210 */ /* 0x000fc60000ffe405 */
[----:B------:R-:W-:Y:S05]  /*33a0*/  @P0 BRA `(.L_x_39) ;  /* 0x0000004400b80947 */ /* 0x000fea0003800000 */
[----:B------:R-:W0:Y:S01]  /*33b0*/  LDC.64 R30, c[0x0][0x5c8] ;  /* 0x00017200ff1e7b82 */ /* 0x000e220000000a00 */
[----:B------:R-:W-:Y:S01]  /*33c0*/  IMAD.WIDE R24, R6, 0x40, R10 ;  /* 0x0000004006187825 */ /* 0x000fe200078e020a */
[----:B------:R-:W-:Y:S01]  /*33d0*/  ULDC.64 UR6, c[0x0][0x5c0] ;  /* 0x0001700000067ab9 */ /* 0x000fe20000000a00 */
[----:B------:R-:W-:Y:S02]  /*33e0*/  BSSY B0, `(.L_x_39) ;  /* 0x000046a000007945 */ /* 0x000fe40003800000 */
[----:B------:R-:W-:-:S04]  /*33f0*/  IMAD R6, R16, -0x2, R29 ;  /* 0xfffffffe10067824 */ /* 0x000fc800078e021d */
[----:B------:R-:W-:Y:S02]  /*3400*/  IMAD.IADD R6, R6, 0x1, -R33 ;  /* 0x0000000106067824 */ /* 0x000fe400078e0a21 */
[-C--:B0-----:R-:W-:Y:S02]  /*3410*/  IMAD R5, R25, R30.reuse, RZ ;  /* 0x0000001e19057224 */ /* 0x081fe400078e02ff */
[----:B------:R-:W-:-:S04]  /*3420*/  IMAD.WIDE.U32 R18, R24, R30, R18 ;  /* 0x0000001e18127225 */ /* 0x000fc800078e0012 */
[----:B------:R-:W-:Y:S01]  /*3430*/  IMAD R21, R24, R31, R5 ;  /* 0x0000001f18157224 */ /* 0x000fe200078e0205 */
[----:B------:R-:W-:Y:S02]  /*3440*/  LEA R5, P0, R30, R18, 0x3 ;  /* 0x000000121e057211 */ /* 0x000fe400078018ff */
[----:B------:R-:W-:Y:S01]  /*3450*/  IADD3 R20, P1, R18, UR6, RZ ;  /* 0x0000000612147c10 */ /* 0x000fe2000ff3e0ff */
[----:B------:R-:W-:Y:S01]  /*3460*/  IMAD.IADD R21, R19, 0x1, R21 ;  /* 0x0000000113157824 */ /* 0x000fe200078e0215 */
[----:B------:R-:W-:-:S04]  /*3470*/  IADD3 R18, P3, R5, UR6, RZ ;  /* 0x0000000605127c10 */ /* 0x000fc8000ff7e0ff */
[----:B------:R-:W-:Y:S01]  /*3480*/  LEA.HI.X R5, R30, R21, R31, 0x3, P0 ;  /* 0x000000151e057211 */ /* 0x000fe200000f1c1f */
[----:B------:R-:W-:Y:S01]  /*3490*/  IMAD.IADD R30, R17, 0x1, -R28 ;  /* 0x00000001111e7824 */ /* 0x000fe200078e0a1c */
[----:B---3-5:R-:W-:Y:S02]  /*34a0*/  FSETP.NEU.AND P0, PT, R15, RZ, PT ;  /* 0x000000ff0f00720b */ /* 0x028fe40003f0d000 */
[----:B------:R-:W-:Y:S02]  /*34b0*/  IADD3.X R21, R21, UR7, RZ, P1, !PT ;  /* 0x0000000715157c10 */ /* 0x000fe40008ffe4ff */
[----:B------:R-:W-:-:S09]  /*34c0*/  IADD3.X R19, R5, UR7, RZ, P3, !PT ;  /* 0x0000000705137c10 */ /* 0x000fd20009ffe4ff */
[----:B------:R-:W-:Y:S05]  /*34d0*/  @!P0 BRA `(.L_x_40) ;  /* 0x0000003400608947 */ /* 0x000fea0003800000 */
[----:B------:R-:W-:Y:S01]  /*34e0*/  ULDC.64 UR6, c[0x0][0x5b8] ;  /* 0x00016e0000067ab9 */ /* 0x000fe20000000a00 */
[----:B------:R-:W-:Y:S01]  /*34f0*/  ULDC.64 UR8, c[0x0][0x5a8] ;  /* 0x00016a0000087ab9 */ /* 0x000fe20000000a00 */
[----:B------:R-:W-:Y:S01]  /*3500*/  IMAD.WIDE.U32 R26, R4, UR6, R26 ;  /* 0x00000006041a7c25 */ /* 0x000fe2000f8e001a */
[----:B------:R-:W-:Y:S01]  /*3510*/  BSSY B1, `(.L_x_41) ;  /* 0x0000010000017945 */ /* 0x000fe20003800000 */
[----:B------:R-:W-:Y:S02]  /*3520*/  PRMT R28, RZ, 0x7610, R28 ;  /* 0x00007610ff1c7816 */ /* 0x000fe4000000001c */
[----:B------:R-:W-:Y:S01]  /*3530*/  IMAD R5, R34, UR6, RZ ;  /* 0x0000000622057c24 */ /* 0x000fe2000f8e02ff */
[----:B------:R-:W-:-:S03]  /*3540*/  IADD3 R26, P0, R33, R26, RZ ;  /* 0x0000001a211a7210 */ /* 0x000fc60007f1e0ff */
[----:B------:R-:W-:Y:S01]  /*3550*/  IMAD R5, R4, UR7, R5 ;  /* 0x0000000704057c24 */ /* 0x000fe2000f8e0205 */
[----:B------:R-:W-:Y:S02]  /*3560*/  ULDC.64 UR6, c[0x0][0x5b0] ;  /* 0x00016c0000067ab9 */ /* 0x000fe40000000a00 */
[----:B------:R-:W-:Y:S02]  /*3570*/  IMAD R29, R25, UR6, RZ ;  /* 0x00000006191d7c24 */ /* 0x000fe4000f8e02ff */
[----:B------:R-:W-:Y:S02]  /*3580*/  IADD3.X R27, R32, R27, R5, P0, !PT ;  /* 0x0000001b201b7210 */ /* 0x000fe400007fe405 */
[----:B------:R-:W-:Y:S01]  /*3590*/  ISETP.GE.AND P0, PT, R30, 0x1, PT ;  /* 0x000000011e00780c */ /* 0x000fe20003f06270 */
[C---:B------:R-:W-:Y:S02]  /*35a0*/  IMAD R29, R24.reuse, UR7, R29 ;  /* 0x00000007181d7c24 */ /* 0x040fe4000f8e021d */
[----:B------:R-:W-:Y:S01]  /*35b0*/  IMAD.WIDE.U32 R4, R24, UR6, R26 ;  /* 0x0000000618047c25 */ /* 0x000fe2000f8e001a */
[----:B------:R-:W-:-:S02]  /*35c0*/  ISETP.LT.OR P4, PT, R6, 0x1, !P0 ;  /* 0x000000010600780c */ /* 0x000fc40004781670 */
[----:B------:R-:W-:-:S04]  /*35d0*/  IADD3 R4, P1, R4, UR8, RZ ;  /* 0x0000000804047c10 */ /* 0x000fc8000ff3e0ff */
[----:B------:R-:W-:-:S07]  /*35e0*/  IADD3.X R5, R5, UR9, R29, P1, !PT ;  /* 0x0000000905057c10 */ /* 0x000fce0008ffe41d */
[----:B------:R-:W-:Y:S05]  /*35f0*/  @P4 BRA `(.L_x_42) ;  /* 0x0000000000044947 */ /* 0x000fea0003800000 */
[----:B------:R0:W5:Y:S02]  /*3600*/  LDG.E.U8 R28, desc[UR18][R4.64] ;  /* 0x00000012041c7981 */ /* 0x000164000c1e1100 */
.L_x_42:
[----:B------:R-:W-:Y:S05]  /*3610*/  BSYNC B1 ;  /* 0x0000000000017941 */ /* 0x000fea0003800000 */
.L_x_41:
[----:B-----5:R-:W-:Y:S01]  /*3620*/  LOP3.LUT R28, R28, 0xff, RZ, 0xc0, !PT ;  /* 0x000000ff1c1c7812 */ /* 0x020fe200078ec0ff */
[----:B------:R-:W-:Y:S01]  /*3630*/  BSSY B1, `(.L_x_43) ;  /* 0x000000b000017945 */ /* 0x000fe20003800000 */
[----:B------:R-:W-:Y:S02]  /*3640*/  ISETP.LT.OR P3, PT, R6, 0x2, !P0 ;  /* 0x000000020600780c */ /* 0x000fe40004761670 */
[----:B------:R-:W-:-:S05]  /*3650*/  F2FP.F16.E4M3.UNPACK_B R28, R28 ;  /* 0x0000001cff1c723e */ /* 0x000fca00020006ff */
[----:B------:R-:W-:-:S05]  /*3660*/  HADD2.F32 R28, -RZ, R28.H0_H0 ;  /* 0x2000001cff1c7230 */ /* 0x000fca0000004100 */
[----:B------:R-:W-:-:S04]  /*3670*/  FMUL R28, R28, R15 ;  /* 0x0000000f1c1c7220 */ /* 0x000fc80000400000 */
[----:B--2---:R-:W-:-:S05]  /*3680*/  FFMA R28, R151, R14, R28 ;  /* 0x0000000e971c7223 */ /* 0x004fca000000001c */
[----:B------:R-:W-:Y:S02]  /*3690*/  F2FP.SATFINITE.E4M3.F32.PACK_AB_MERGE_C R29, RZ, R28, RZ ;  /* 0x0000001cff1d723e */ /* 0x000fe400048070ff */
[----:B------:R-:W-:-:S03]  /*36a0*/  PRMT R28, RZ, 0x7610, R28 ;  /* 0x00007610ff1c7816 */ /* 0x000fc6000000001c */
[----:B------:R1:W-:Y:S01]  /*36b0*/  @!P4 STG.E.U8 desc[UR18][R20.64], R29 ;  /* 0x0000001d1400c986 */ /* 0x0003e2000c101112 */
[----:B------:R-:W-:Y:S05]  /*36c0*/  @P3 BRA `(.L_x_44) ;  /* 0x0000000000043947 */ /* 0x000fea0003800000 */
[----:B------:R2:W5:Y:S02]  /*36d0*/  LDG.E.U8 R28, desc[UR18][R4.64+0x1] ;  /* 0x00000112041c7981 */ /* 0x000564000c1e1100 */
.L_x_44:
[----:B------:R-:W-:Y:S05]  /*36e0*/  BSYNC B1 ;  /* 0x0000000000017941 */ /* 0x000fea0003800000 */
.L_x_43:
[----:B-----5:R-:W-:Y:S01]  /*36f0*/  LOP3.LUT R28, R28, 0xff, RZ, 0xc0, !PT ;  /* 0x000000ff1c1c7812 */ /* 0x020fe200078ec0ff */
[----:B------:R-:W-:Y:S01]  /*3700*/  BSSY B1, `(.L_x_45) ;  /* 0x0000013000017945 */ /* 0x000fe20003800000 */
[----:B-1----:R-:W-:Y:S02]  /*3710*/  IADD3 R29, P1, R24, 0x8, RZ ;  /* 0x00000008181d7810 */ /* 0x002fe40007f3e0ff */
[----:B------:R-:W-:-:S03]  /*3720*/  F2FP.F16.E4M3.UNPACK_B R28, R28 ;  /* 0x0000001cff1c723e */ /* 0x000fc600020006ff */
[----:B------:R-:W-:Y:S01]  /*3730*/  IMAD.X R24, RZ, RZ, R25, P1 ;  /* 0x000000ffff187224 */ /* 0x000fe200008e0619 */
[----:B------:R-:W-:Y:S01]  /*3740*/  ISETP.GE.AND P1, PT, R30, 0x9, PT ;  /* 0x000000091e00780c */ /* 0x000fe20003f26270 */
[----:B------:R-:W-:Y:S02]  /*3750*/  HADD2.F32 R28, -RZ, R28.H0_H0 ;  /* 0x2000001cff1c7230 */ /* 0x000fe40000004100 */
[----:B------:R-:W-:Y:S01]  /*3760*/  IMAD R24, R24, UR6, RZ ;  /* 0x0000000618187c24 */ /* 0x000fe2000f8e02ff */
[----:B------:R-:W-:Y:S01]  /*3770*/  ISETP.LT.OR P5, PT, R6, 0x1, !P1 ;  /* 0x000000010600780c */ /* 0x000fe20004fa1670 */
[----:B------:R-:W-:-:S04]  /*3780*/  IMAD.WIDE.U32 R26, R29, UR6, R26 ;  /* 0x000000061d1a7c25 */ /* 0x000fc8000f8e001a */
[----:B------:R-:W-:Y:S01]  /*3790*/  FMUL R25, R28, R15 ;  /* 0x0000000f1c197220 */ /* 0x000fe20000400000 */
[----:B------:R-:W-:-:S03]  /*37a0*/  IMAD R29, R29, UR7, R24 ;  /* 0x000000071d1d7c24 */ /* 0x000fc6000f8e0218 */
[----:B------:R-:W-:Y:S01]  /*37b0*/  FFMA R25, R146, R14, R25 ;  /* 0x0000000e92197223 */ /* 0x000fe20000000019 */
[----:B------:R-:W-:Y:S02]  /*37c0*/  IADD3 R24, P4, R26, UR8, RZ ;  /* 0x000000081a187c10 */ /* 0x000fe4000ff9e0ff */
[----:B------:R-:W-:Y:S02]  /*37d0*/  PRMT R26, RZ, 0x7610, R26 ;  /* 0x00007610ff1a7816 */ /* 0x000fe4000000001a */
[----:B------:R-:W-:Y:S02]  /*37e0*/  F2FP.SATFINITE.E4M3.F32.PACK_AB_MERGE_C R31, RZ, R25, RZ ;  /* 0x00000019ff1f723e */ /* 0x000fe400048070ff */
[----:B------:R-:W-:-:S03]  /*37f0*/  IADD3.X R25, R27, UR9, R29, P4, !PT ;  /* 0x000000091b197c10 */ /* 0x000fc6000a7fe41d */
[----:B------:R1:W-:Y:S01]  /*3800*/  @!P3 STG.E.U8 desc[UR18][R20.64+0x1], R31 ;  /* 0x0000011f1400b986 */ /* 0x0003e2000c101112 */
[----:B------:R-:W-:Y:S05]  /*3810*/  @P5 BRA `(.L_x_46) ;  /* 0x0000000000045947 */ /* 0x000fea0003800000 */
[----:B------:R3:W5:Y:S02]  /*3820*/  LDG.E.U8 R26, desc[UR18][R24.64] ;  /* 0x00000012181a7981 */ /* 0x000764000c1e1100 */
.L_x_46:
[----:B------:R-:W-:Y:S05]  /*3830*/  BSYNC B1 ;  /* 0x0000000000017941 */ /* 0x000fea0003800000 */
.L_x_45:
[----:B-----5:R-:W-:Y:S01]  /*3840*/  LOP3.LUT R26, R26, 0xff, RZ, 0xc0, !PT ;  /* 0x000000ff1a1a7812 */ /* 0x020fe200078ec0ff */
[----:B------:R-:W-:Y:S01]  /*3850*/  BSSY B1, `(.L_x_47) ;  /* 0x000000b000017945 */ /* 0x000fe20003800000 */
[----:B------:R-:W-:Y:S02]  /*3860*/  ISETP.LT.OR P3, PT, R6, 0x2, !P1 ;  /* 0x000000020600780c */ /* 0x000fe40004f61670 */
[----:B------:R-:W-:-:S05]  /*3870*/  F2FP.F16.E4M3.UNPACK_B R26, R26 ;  /* 0x0000001aff1a723e */ /* 0x000fca00020006ff */
[----:B------:R-:W-:-:S05]  /*3880*/  HADD2.F32 R26, -RZ, R26.H0_H0 ;  /* 0x2000001aff1a7230 */ /* 0x000fca0000004100 */
[----:B------:R-:W-:-:S04]  /*3890*/  FMUL R26, R26, R15 ;  /* 0x0000000f1a1a7220 */ /* 0x000fc80000400000 */
[----:B------:R-:W-:-:S05]  /*38a0*/  FFMA R26, R149, R14, R26 ;  /* 0x0000000e951a7223 */ /* 0x000fca000000001a */
[----:B------:R-:W-:Y:S02]  /*38b0*/  F2FP.SATFINITE.E4M3.F32.PACK_AB_MERGE_C R27, RZ, R26, RZ ;  /* 0x0000001aff1b723e */ /* 0x000fe400048070ff */
[----:B------:R-:W-:-:S03]  /*38c0*/  PRMT R26, RZ, 0x7610, R26 ;  /* 0x00007610ff1a7816 */ /* 0x000fc6000000001a */
[----:B------:R4:W-:Y:S01]  /*38d0*/  @!P5 STG.E.U8 desc[UR18][R18.64], R27 ;  /* 0x0000001b1200d986 */ /* 0x0009e2000c101112 */
[----:B------:R-:W-:Y:S05]  /*38e0*/  @P3 BRA `(.L_x_48) ;  /* 0x0000000000043947 */ /* 0x000fea0003800000 */
[----:B------:R0:W5:Y:S02]  /*38f0*/  LDG.E.U8 R26, desc[UR18][R24.64+0x1] ;  /* 0x00000112181a7981 */ /* 0x000164000c1e1100 */
.L_x_48:
[----:B------:R-:W-:Y:S05]  /*3900*/  BSYNC B1 ;  /* 0x0000000000017941 */ /* 0x000fea0003800000 */
.L_x_47:
[----:B-----5:R-:W-:Y:S01]  /*3910*/  LOP3.LUT R26, R26, 0xff, RZ, 0xc0, !PT ;  /* 0x000000ff1a1a7812 */ /* 0x020fe200078ec0ff */
[----:B------:R-:W-:Y:S01]  /*3920*/  BSSY B1, `(.L_x_49) ;  /* 0x000000b000017945 */ /* 0x000fe20003800000 */
[----:B------:R-:W-:Y:S02]  /*3930*/  ISETP.LT.OR P4, PT, R6, 0x9, !P0 ;  /* 0x000000090600780c */ /* 0x000fe40004781670 */
[----:B------:R-:W-:-:S05]  /*3940*/  F2FP.F16.E4M3.UNPACK_B R26, R26 ;  /* 0x0000001aff1a723e */ /* 0x000fca00020006ff */
[----:B------:R-:W-:-:S05]  /*3950*/  HADD2.F32 R26, -RZ, R26.H0_H0 ;  /* 0x2000001aff1a7230 */ /* 0x000fca0000004100 */
[----:B----4-:R-:W-:Y:S01]  /*3960*/  FMUL R27, R26, R15 ;  /* 0x0000000f1a1b7220 */ /* 0x010fe20000400000 */
[----:B------:R-:W-:-:S03]  /*3970*/  PRMT R26, RZ, 0x7610, R26 ;  /* 0x00007610ff1a7816 */ /* 0x000fc6000000001a */
[----:B------:R-:W-:-:S05]  /*3980*/  FFMA R27, R144, R14, R27 ;  /* 0x0000000e901b7223 */ /* 0x000fca000000001b */
[----:B------:R-:W-:-:S05]  /*3990*/  F2FP.SATFINITE.E4M3.F32.PACK_AB_MERGE_C R27, RZ, R27, RZ ;  /* 0x0000001bff1b723e */ /* 0x000fca00048070ff */
[----:B------:R4:W-:Y:S01]  /*39a0*/  @!P3 STG.E.U8 desc[UR18][R18.64+0x1], R27 ;  /* 0x0000011b1200b986 */ /* 0x0009e2000c101112 */
[----:B------:R-:W-:Y:S05]  /*39b0*/  @P4 BRA `(.L_x_50) ;  /* 0x0000000000044947 */ /* 0x000fea0003800000 */
[----:B------:R0:W5:Y:S02]  /*39c0*/  LDG.E.U8 R26, desc[UR18][R4.64+0x8] ;  /* 0x00000812041a7981 */ /* 0x000164000c1e1100 */
.L_x_50:
[----:B------:R-:W-:Y:S05]  /*39d0*/  BSYNC B1 ;  /* 0x0000000000017941 */ /* 0x000fea0003800000 */
.L_x_49:
[----:B-----5:R-:W-:Y:S01]  /*39e0*/  LOP3.LUT R26, R26, 0xff, RZ, 0xc0, !PT ;  /* 0x000000ff1a1a7812 */ /* 0x020fe200078ec0ff */
[----:B------:R-:W-:Y:S01]  /*39f0*/  BSSY B1, `(.L_x_51) ;  /* 0x000000b000017945 */ /* 0x000fe20003800000 */
[----:B------:R-:W-:Y:S02]  /*3a00*/  ISETP.LT.OR P3, PT, R6, 0xa, !P0 ;  /* 0x0000000a0600780c */ /* 0x000fe40004761670 */
[----:B------:R-:W-:-:S05]  /*3a10*/  F2FP.F16.E4M3.UNPACK_B R26, R26 ;  /* 0x0000001aff1a723e */ /* 0x000fca00020006ff */
[----:B------:R-:W-:-:S05]  /*3a20*/  HADD2.F32 R26, -RZ, R26.H0_H0 ;  /* 0x2000001aff1a7230 */ /* 0x000fca0000004100 */
[----:B------:R-:W-:-:S04]  /*3a30*/  FMUL R26, R26, R15 ;  /* 0x0000000f1a1a7220 */ /* 0x000fc80000400000 */
[----:B------:R-:W-:-:S05]  /*3a40*/  FFMA R26, R147, R14, R26 ;  /* 0x0000000e931a7223 */ /* 0x000fca000000001a */
[----:B----4-:R-:W-:Y:S02]  /*3a50*/  F2FP.SATFINITE.E4M3.F32.PACK_AB_MERGE_C R27, RZ, R26, RZ ;  /* 0x0000001aff1b723e */ /* 0x010fe400048070ff */
[----:B------:R-:W-:-:S03]  /*3a60*/  PRMT R26, RZ, 0x7610, R26 ;  /* 0x00007610ff1a7816 */ /* 0x000fc6000000001a */
[----:B------:R4:W-:Y:S01]  /*3a70*/  @!P4 STG.E.U8 desc[UR18][R20.64+0x8], R27 ;  /* 0x0000081b1400c986 */ /* 0x0009e2000c101112 */
[----:B------:R-:W-:Y:S05]  /*3a80*/  @P3 BRA `(.L_x_52) ;  /* 0x0000000000043947 */ /* 0x000fea0003800000 */
[----:B------:R0:W5:Y:S02]  /*3a90*/  LDG.E.U8 R26, desc[UR18][R4.64+0x9] ;  /* 0x00000912041a7981 */ /* 0x000164000c1e1100 */
.L_x_52:
[----:B------:R-:W-:Y:S05]  /*3aa0*/  BSYNC B1 ;  /* 0x0000000000017941 */ /* 0x000fea0003800000 */
.L_x_51:
        /* <DEDUP_REMOVED lines=12> */
.L_x_54:
[----:B------:R-:W-:Y:S05]  /*3b70*/  BSYNC B1 ;  /* 0x0000000000017941 */ /* 0x000fea0003800000 */
.L_x_53:
        /* <DEDUP_REMOVED lines=12> */
.L_x_56:
[----:B------:R-:W-:Y:S05]  /*3c40*/  BSYNC B1 ;  /* 0x0000000000017941 */ /* 0x000fea0003800000 */
.L_x_55:
        /* <DEDUP_REMOVED lines=12> */
.L_x_58:
[----:B------:R-:W-:Y:S05]  /*3d10*/  BSYNC B1 ;  /* 0x0000000000017941 */ /* 0x000fea0003800000 */
.L_x_57:
        /* <DEDUP_REMOVED lines=12> */
.L_x_60:
[----:B------:R-:W-:Y:S05]  /*3de0*/  BSYNC B1 ;  /* 0x0000000000017941 */ /* 0x000fea0003800000 */
.L_x_59:
        /* <DEDUP_REMOVED lines=12> */
.L_x_62:
[----:B------:R-:W-:Y:S05]  /*3eb0*/  BSYNC B1 ;  /* 0x0000000000017941 */ /* 0x000fea0003800000 */
.L_x_61:
        /* <DEDUP_REMOVED lines=12> */
.L_x_64:
[----:B------:R-:W-:Y:S05]  /*3f80*/  BSYNC B1 ;  /* 0x0000000000017941 */ /* 0x000fea0003800000 */
.L_x_63:
        /* <DEDUP_REMOVED lines=12> */
.L_x_66:
[----:B------:R-:W-:Y:S05]  /*4050*/  BSYNC B1 ;  /* 0x0000000000017941 */ /* 0x000fea0003800000 */
.L_x_65:
        /* <DEDUP_REMOVED lines=12> */
.L_x_68:
[----:B------:R-:W-:Y:S05]  /*4120*/  BSYNC B1 ;  /* 0x0000000000017941 */ /* 0x000fea0003800000 */
.L_x_67:
        /* <DEDUP_REMOVED lines=12> */
.L_x_70:
[----:B------:R-:W-:Y:S05]  /*41f0*/  BSYNC B1 ;  /* 0x0000000000017941 */ /* 0x000fea0003800000 */
.L_x_69:
        /* <DEDUP_REMOVED lines=12> */
.L_x_72:
[----:B------:R-:W-:Y:S05]  /*42c0*/  BSYNC B1 ;  /* 0x0000000000017941 */ /* 0x000fea0003800000 */
.L_x_71:
        /* <DEDUP_REMOVED lines=12> */
.L_x_74:
[----:B------:R-:W-:Y:S05]  /*4390*/  BSYNC B1 ;  /* 0x0000000000017941 */ /* 0x000fea0003800000 */
.L_x_73:
        /* <DEDUP_REMOVED lines=12> */
.L_x_76:
[----:B------:R-:W-:Y:S05]  /*4460*/  BSYNC B1 ;  /* 0x0000000000017941 */ /* 0x000fea0003800000 */
.L_x_75:
        /* <DEDUP_REMOVED lines=12> */
.L_x_78:
[----:B------:R-:W-:Y:S05]  /*4530*/  BSYNC B1 ;  /* 0x0000000000017941 */ /* 0x000fea0003800000 */
.L_x_77:
        /* <DEDUP_REMOVED lines=12> */
.L_x_80:
[----:B------:R-:W-:Y:S05]  /*4600*/  BSYNC B1 ;  /* 0x0000000000017941 */ /* 0x000fea0003800000 */
.L_x_79:
        /* <DEDUP_REMOVED lines=12> */
.L_x_82:
[----:B------:R-:W-:Y:S05]  /*46d0*/  BSYNC B1 ;  /* 0x0000000000017941 */ /* 0x000fea0003800000 */
.L_x_81:
        /* <DEDUP_REMOVED lines=12> */
.L_x_84:
[----:B------:R-:W-:Y:S05]  /*47a0*/  BSYNC B1 ;  /* 0x0000000000017941 */ /* 0x000fea0003800000 */
.L_x_83:
        /* <DEDUP_REMOVED lines=12> */
.L_x_86:
[----:B------:R-:W-:Y:S05]  /*4870*/  BSYNC B1 ;  /* 0x0000000000017941 */ /* 0x000fea0003800000 */
.L_x_85:
        /* <DEDUP_REMOVED lines=12> */
.L_x_88:
[----:B------:R-:W-:Y:S05]  /*4940*/  BSYNC B1 ;  /* 0x0000000000017941 */ /* 0x000fea0003800000 */
.L_x_87:
        /* <DEDUP_REMOVED lines=12> */
.L_x_90:
[----:B------:R-:W-:Y:S05]  /*4a10*/  BSYNC B1 ;  /* 0x0000000000017941 */ /* 0x000fea0003800000 */
.L_x_89:
        /* <DEDUP_REMOVED lines=12> */
.L_x_92:
[----:B------:R-:W-:Y:S05]  /*4ae0*/  BSYNC B1 ;  /* 0x0000000000017941 */ /* 0x000fea0003800000 */
.L_x_91:
        /* <DEDUP_REMOVED lines=12> */
.L_x_94:
[----:B------:R-:W-:Y:S05]  /*4bb0*/  BSYNC B1 ;  /* 0x0000000000017941 */ /* 0x000fea0003800000 */
.L_x_93:
        /* <DEDUP_REMOVED lines=12> */
.L_x_96:
[----:B------:R-:W-:Y:S05]  /*4c80*/  BSYNC B1 ;  /* 0x0000000000017941 */ /* 0x000fea0003800000 */
.L_x_95:
        /* <DEDUP_REMOVED lines=12> */
.L_x_98:
[----:B------:R-:W-:Y:S05]  /*4d50*/  BSYNC B1 ;  /* 0x0000000000017941 */ /* 0x000fea0003800000 */
.L_x_97:
        /* <DEDUP_REMOVED lines=12> */
.L_x_100:
[----:B------:R-:W-:Y:S05]  /*4e20*/  BSYNC B1 ;  /* 0x0000000000017941 */ /* 0x000fea0003800000 */
.L_x_99:
        /* <DEDUP_REMOVED lines=12> */
.L_x_102:
[----:B------:R-:W-:Y:S05]  /*4ef0*/  BSYNC B1 ;  /* 0x0000000000017941 */ /* 0x000fea0003800000 */
.L_x_101:
        /* <DEDUP_REMOVED lines=12> */
.L_x_104:
[----:B------:R-:W-:Y:S05]  /*4fc0*/  BSYNC B1 ;  /* 0x0000000000017941 */ /* 0x000fea0003800000 */
.L_x_103:
        /* <DEDUP_REMOVED lines=12> */
.L_x_106:
[----:B------:R-:W-:Y:S05]  /*5090*/  BSYNC B1 ;  /* 0x0000000000017941 */ /* 0x000fea0003800000 */
.L_x_105:
        /* <DEDUP_REMOVED lines=12> */
.L_x_108:
[----:B------:R-:W-:Y:S05]  /*5160*/  BSYNC B1 ;  /* 0x0000000000017941 */ /* 0x000fea0003800000 */
.L_x_107:
        /* <DEDUP_REMOVED lines=12> */
.L_x_110:
[----:B------:R-:W-:Y:S05]  /*5230*/  BSYNC B1 ;  /* 0x0000000000017941 */ /* 0x000fea0003800000 */
.L_x_109:
        /* <DEDUP_REMOVED lines=12> */
.L_x_112:
[----:B------:R-:W-:Y:S05]  /*5300*/  BSYNC B1 ;  /* 0x0000000000017941 */ /* 0x000fea0003800000 */
.L_x_111:
        /* <DEDUP_REMOVED lines=12> */
.L_x_114:
[----:B------:R-:W-:Y:S05]  /*53d0*/  BSYNC B1 ;  /* 0x0000000000017941 */ /* 0x000fea0003800000 */
.L_x_113:
        /* <DEDUP_REMOVED lines=12> */
.L_x_116:
[----:B------:R-:W-:Y:S05]  /*54a0*/  BSYNC B1 ;  /* 0x0000000000017941 */ /* 0x000fea0003800000 */
.L_x_115:
        /* <DEDUP_REMOVED lines=12> */
.L_x_118:
[----:B------:R-:W-:Y:S05]  /*5570*/  BSYNC B1 ;  /* 0x0000000000017941 */ /* 0x000fea0003800000 */
.L_x_117:
        /* <DEDUP_REMOVED lines=12> */
.L_x_120:
[----:B------:R-:W-:Y:S05]  /*5640*/  BSYNC B1 ;  /* 0x0000000000017941 */ /* 0x000fea0003800000 */
.L_x_119:
        /* <DEDUP_REMOVED lines=12> */
.L_x_122:
[----:B------:R-:W-:Y:S05]  /*5710*/  BSYNC B1 ;  /* 0x0000000000017941 */ /* 0x000fea0003800000 */
.L_x_121:
        /* <DEDUP_REMOVED lines=12> */
.L_x_124:
[----:B------:R-:W-:Y:S05]  /*57e0*/  BSYNC B1 ;  /* 0x0000000000017941 */ /* 0x000fea0003800000 */
.L_x_123:
        /* <DEDUP_REMOVED lines=12> */
.L_x_126:
[----:B------:R-:W-:Y:S05]  /*58b0*/  BSYNC B1 ;  /* 0x0000000000017941 */ /* 0x000fea0003800000 */
.L_x_125:
        /* <DEDUP_REMOVED lines=12> */
.L_x_128:
[----:B------:R-:W-:Y:S05]  /*5980*/  BSYNC B1 ;  /* 0x0000000000017941 */ /* 0x000fea0003800000 */
.L_x_127:
        /* <DEDUP_REMOVED lines=12> */
.L_x_130:
[----:B------:R-:W-:Y:S05]  /*5a50*/  BSYNC B1 ;  /* 0x0000000000017941 */ /* 0x000fea0003800000 */
.L_x_129:
        /* <DEDUP_REMOVED lines=12> */
.L_x_132:
[----:B------:R-:W-:Y:S05]  /*5b20*/  BSYNC B1 ;  /* 0x0000000000017941 */ /* 0x000fea0003800000 */
.L_x_131:
        /* <DEDUP_REMOVED lines=12> */
.L_x_134:
[----:B------:R-:W-:Y:S05]  /*5bf0*/  BSYNC B1 ;  /* 0x0000000000017941 */ /* 0x000fea0003800000 */
.L_x_133:
        /* <DEDUP_REMOVED lines=12> */
.L_x_136:
[----:B------:R-:W-:Y:S05]  /*5cc0*/  BSYNC B1 ;  /* 0x0000000000017941 */ /* 0x000fea0003800000 */
.L_x_135:
        /* <DEDUP_REMOVED lines=12> */
.L_x_138:
[----:B------:R-:W-:Y:S05]  /*5d90*/  BSYNC B1 ;  /* 0x0000000000017941 */ /* 0x000fea0003800000 */
.L_x_137:
        /* <DEDUP_REMOVED lines=12> */
.L_x_140:
[----:B------:R-:W-:Y:S05]  /*5e60*/  BSYNC B1 ;  /* 0x0000000000017941 */ /* 0x000fea0003800000 */
.L_x_139:
        /* <DEDUP_REMOVED lines=12> */
.L_x_142:
[----:B------:R-:W-:Y:S05]  /*5f30*/  BSYNC B1 ;  /* 0x0000000000017941 */ /* 0x000fea0003800000 */
.L_x_141:
        /* <DEDUP_REMOVED lines=12> */
.L_x_144:
[----:B------:R-:W-:Y:S05]  /*6000*/  BSYNC B1 ;  /* 0x0000000000017941 */ /* 0x000fea0003800000 */
.L_x_143:
        /* <DEDUP_REMOVED lines=12> */
.L_x_146:
[----:B------:R-:W-:Y:S05]  /*60d0*/  BSYNC B1 ;  /* 0x0000000000017941 */ /* 0x000fea0003800000 */
.L_x_145:
        /* <DEDUP_REMOVED lines=12> */
.L_x_148:
[----:B------:R-:W-:Y:S05]  /*61a0*/  BSYNC B1 ;  /* 0x0000000000017941 */ /* 0x000fea0003800000 */
.L_x_147:
        /* <DEDUP_REMOVED lines=12> */
.L_x_150:
[----:B------:R-:W-:Y:S05]  /*6270*/  BSYNC B1 ;  /* 0x0000000000017941 */ /* 0x000fea0003800000 */
.L_x_149:
        /* <DEDUP_REMOVED lines=12> */
.L_x_152:
[----:B------:R-:W-:Y:S05]  /*6340*/  BSYNC B1 ;  /* 0x0000000000017941 */ /* 0x000fea0003800000 */
.L_x_151:
        /* <DEDUP_REMOVED lines=12> */
.L_x_154:
[----:B------:R-:W-:Y:S05]  /*6410*/  BSYNC B1 ;  /* 0x0000000000017941 */ /* 0x000fea0003800000 */
.L_x_153:
        /* <DEDUP_REMOVED lines=12> */
.L_x_156:
[----:B------:R-:W-:Y:S05]  /*64e0*/  BSYNC B1 ;  /* 0x0000000000017941 */ /* 0x000fea0003800000 */
.L_x_155:
        /* <DEDUP_REMOVED lines=12> */
.L_x_158:
[----:B------:R-:W-:Y:S05]  /*65b0*/  BSYNC B1 ;  /* 0x0000000000017941 */ /* 0x000fea0003800000 */
.L_x_157:
        /* <DEDUP_REMOVED lines=12> */
.L_x_160:
[----:B------:R-:W-:Y:S05]  /*6680*/  BSYNC B1 ;  /* 0x0000000000017941 */ /* 0x000fea0003800000 */
.L_x_159:
        /* <DEDUP_REMOVED lines=12> */
.L_x_162:
[----:B------:R-:W-:Y:S05]  /*6750*/  BSYNC B1 ;  /* 0x0000000000017941 */ /* 0x000fea0003800000 */
.L_x_161:
[----:B-----5:R-:W-:Y:S01]  /*6760*/  LOP3.LUT R26, R26, 0xff, RZ, 0xc0, !PT ;  /* 0x000000ff1a1a7812 */ /* 0x020fe200078ec0ff */
[----:B------:R-:W-:Y:S01]  /*6770*/  BSSY B1, `(.L_x_163) ;  /* 0x000000b000017945 */ /* 0x000fe20003800000 */
[----:B------:R-:W-:Y:S02]  /*6780*/  ISETP.LT.OR P0, PT, R6, 0x7a, !P0 ;  /* 0x0000007a0600780c */ /* 0x000fe40004701670 */
[----:B------:R-:W-:-:S05]  /*6790*/  F2FP.F16.E4M3.UNPACK_B R26, R26 ;  /* 0x0000001aff1a723e */ /* 0x000fca00020006ff */
[----:B------:R-:W-:-:S05]  /*67a0*/  HADD2.F32 R26, -RZ, R26.H0_H0 ;  /* 0x2000001aff1a7230 */ /* 0x000fca0000004100 */
[----:B------:R-:W-:-:S04]  /*67b0*/  FMUL R26, R26, R15 ;  /* 0x0000000f1a1a7220 */ /* 0x000fc80000400000 */
[----:B------:R-:W-:Y:S01]  /*67c0*/  FFMA R26, R23, R14, R26 ;  /* 0x0000000e171a7223 */ /* 0x000fe2000000001a */
[----:B------:R-:W-:-:S04]  /*67d0*/  PRMT R23, RZ, 0x7610, R23 ;  /* 0x00007610ff177816 */ /* 0x000fc80000000017 */
[----:B----4-:R-:W-:-:S05]  /*67e0*/  F2FP.SATFINITE.E4M3.F32.PACK_AB_MERGE_C R27, RZ, R26, RZ ;  /* 0x0000001aff1b723e */ /* 0x010fca00048070ff */
[----:B------:R4:W-:Y:S01]  /*67f0*/  @!P4 STG.E.U8 desc[UR18][R20.64+0x78], R27 ;  /* 0x0000781b1400c986 */ /* 0x0009e2000c101112 */
[----:B------:R-:W-:Y:S05]  /*6800*/  @P0 BRA `(.L_x_164) ;  /* 0x0000000000040947 */ /* 0x000fea0003800000 */
[----:B------:R0:W5:Y:S02]  /*6810*/  LDG.E.U8 R23, desc[UR18][R4.64+0x79] ;  /* 0x0000791204177981 */ /* 0x000164000c1e1100 */
.L_x_164:
[----:B------:R-:W-:Y:S05]  /*6820*/  BSYNC B1 ;  /* 0x0000000000017941 */ /* 0x000fea0003800000 */
.L_x_163:
[----:B-----5:R-:W-:Y:S01]  /*6830*/  LOP3.LUT R23, R23, 0xff, RZ, 0xc0, !PT ;  /* 0x000000ff17177812 */ /* 0x020fe200078ec0ff */
[----:B------:R-:W-:Y:S01]  /*6840*/  BSSY B1, `(.L_x_165) ;  /* 0x000000b000017945 */ /* 0x000fe20003800000 */
[----:B------:R-:W-:Y:S02]  /*6850*/  ISETP.LT.OR P3, PT, R6, 0x79, !P1 ;  /* 0x000000790600780c */ /* 0x000fe40004f61670 */
[----:B------:R-:W-:-:S05]  /*6860*/  F2FP.F16.E4M3.UNPACK_B R23, R23 ;  /* 0x00000017ff17723e */ /* 0x000fca00020006ff */
[----:B0-2---:R-:W-:-:S05]  /*6870*/  HADD2.F32 R4, -RZ, R23.H0_H0 ;  /* 0x20000017ff047230 */ /* 0x005fca0000004100 */
[----:B------:R-:W-:Y:S01]  /*6880*/  FMUL R5, R4, R15 ;  /* 0x0000000f04057220 */ /* 0x000fe20000400000 */
[----:B------:R-:W-:-:S03]  /*6890*/  PRMT R4, RZ, 0x7610, R4 ;  /* 0x00007610ff047816 */ /* 0x000fc60000000004 */
[----:B------:R-:W-:-:S05]  /*68a0*/  FFMA R5, R22, R14, R5 ;  /* 0x0000000e16057223 */ /* 0x000fca0000000005 */
[----:B------:R-:W-:-:S05]  /*68b0*/  F2FP.SATFINITE.E4M3.F32.PACK_AB_MERGE_C R5, RZ, R5, RZ ;  /* 0x00000005ff05723e */ /* 0x000fca00048070ff */
[----:B------:R0:W-:Y:S01]  /*68c0*/  @!P0 STG.E.U8 desc[UR18][R20.64+0x79], R5 ;  /* 0x0000790514008986 */ /* 0x0001e2000c101112 */
[----:B------:R-:W-:Y:S05]  /*68d0*/  @P3 BRA `(.L_x_166) ;  /* 0x0000000000043947 */ /* 0x000fea0003800000 */
[----:B------:R2:W5:Y:S02]  /*68e0*/  LDG.E.U8 R4, desc[UR18][R24.64+0x78] ;  /* 0x0000781218047981 */ /* 0x000564000c1e1100 */
.L_x_166:
[----:B------:R-:W-:Y:S05]  /*68f0*/  BSYNC B1 ;  /* 0x0000000000017941 */ /* 0x000fea0003800000 */
.L_x_165:
[----:B-----5:R-:W-:Y:S01]  /*6900*/  LOP3.LUT R4, R4, 0xff, RZ, 0xc0, !PT ;  /* 0x000000ff04047812 */ /* 0x020fe200078ec0ff */
[----:B------:R-:W-:Y:S01]  /*6910*/  BSSY B1, `(.L_x_167) ;  /* 0x000000b000017945 */ /* 0x000fe20003800000 */
[----:B------:R-:W-:Y:S02]  /*6920*/  ISETP.LT.OR P1, PT, R6, 0x7a, !P1 ;  /* 0x0000007a0600780c */ /* 0x000fe40004f21670 */
[----:B------:R-:W-:-:S05]  /*6930*/  F2FP.F16.E4M3.UNPACK_B R4, R4 ;  /* 0x00000004ff04723e */ /* 0x000fca00020006ff */
[----:B------:R-:W-:-:S05]  /*6940*/  HADD2.F32 R4, -RZ, R4.H0_H0 ;  /* 0x20000004ff047230 */ /* 0x000fca0000004100 */
[----:B------:R-:W-:-:S04]  /*6950*/  FMUL R4, R4, R15 ;  /* 0x0000000f04047220 */ /* 0x000fc80000400000 */
[----:B------:R-:W-:-:S05]  /*6960*/  FFMA R4, R89, R14, R4 ;  /* 0x0000000e59047223 */ /* 0x000fca0000000004 */
[----:B0-----:R-:W-:Y:S02]  /*6970*/  F2FP.SATFINITE.E4M3.F32.PACK_AB_MERGE_C R5, RZ, R4, RZ ;  /* 0x00000004ff05723e */ /* 0x001fe400048070ff */
[----:B------:R-:W-:-:S03]  /*6980*/  PRMT R4, RZ, 0x7610, R4 ;  /* 0x00007610ff047816 */ /* 0x000fc60000000004 */
[----:B------:R0:W-:Y:S01]  /*6990*/  @!P3 STG.E.U8 desc[UR18][R18.64+0x78], R5 ;  /* 0x000078051200b986 */ /* 0x0001e2000c101112 */
[----:B------:R-:W-:Y:S05]  /*69a0*/  @P1 BRA `(.L_x_168) ;  /* 0x0000000000041947 */ /* 0x000fea0003800000 */
[----:B------:R0:W5:Y:S02]  /*69b0*/  LDG.E.U8 R4, desc[UR18][R24.64+0x79] ;  /* 0x0000791218047981 */ /* 0x000164000c1e1100 */
.L_x_168:
[----:B------:R-:W-:Y:S05]  /*69c0*/  BSYNC B1 ;  /* 0x0000000000017941 */ /* 0x000fea0003800000 */
.L_x_167:
[----:B------:R-:W-:Y:S05]  /*69d0*/  @P1 BRA `(.L_x_169) ;  /* 0x0000001000281947 */ /* 0x000fea0003800000 */
[----:B-----5:R-:W-:-:S04]  /*69e0*/  LOP3.LUT R4, R4, 0xff, RZ, 0xc0, !PT ;  /* 0x000000ff04047812 */ /* 0x020fc800078ec0ff */
[----:B------:R-:W-:-:S05]  /*69f0*/  F2FP.F16.E4M3.UNPACK_B R4, R4 ;  /* 0x00000004ff04723e */ /* 0x000fca00020006ff */
[----:B------:R-:W-:-:S05]  /*6a00*/  HADD2.F32 R4, -RZ, R4.H0_H0 ;  /* 0x20000004ff047230 */ /* 0x000fca0000004100 */
[----:B0-----:R-:W-:-:S04]  /*6a10*/  FMUL R5, R4, R15 ;  /* 0x0000000f04057220 */ /* 0x001fc80000400000 */
[----:B------:R-:W-:-:S05]  /*6a20*/  FFMA R5, R88, R14, R5 ;  /* 0x0000000e58057223 */ /* 0x000fca0000000005 */
[----:B------:R-:W-:-:S05]  /*6a30*/  F2FP.SATFINITE.E4M3.F32.PACK_AB_MERGE_C R5, RZ, R5, RZ ;  /* 0x00000005ff05723e */ /* 0x000fca00048070ff */
[----:B------:R0:W-:Y:S01]  /*6a40*/  STG.E.U8 desc[UR18][R18.64+0x79], R5 ;  /* 0x0000790512007986 */ /* 0x0001e2000c101112 */
[----:B------:R-:W-:Y:S05]  /*6a50*/  BRA `(.L_x_169) ;  /* 0x0000001000087947 */ /* 0x000fea0003800000 */
.L_x_40:
[----:B------:R-:W-:Y:S01]  /*6a60*/  ISETP.GE.AND P1, PT, R30, 0x1, PT ;  /* 0x000000011e00780c */ /* 0x000fe20003f26270 */
[-C--:B--2---:R-:W-:Y:S01]  /*6a70*/  FMUL R151, R151, R14.reuse ;  /* 0x0000000e97977220 */ /* 0x084fe20000400000 */
[-C--:B------:R-:W-:Y:S01]  /*6a80*/  FMUL R146, R146, R14.reuse ;  /* 0x0000000e92927220 */ /* 0x080fe20000400000 */
[----:B------:R-:W-:Y:S01]  /*6a90*/  ISETP.GE.AND P0, PT, R30, 0x9, PT ;  /* 0x000000091e00780c */ /* 0x000fe20003f06270 */
[-C--:B------:R-:W-:Y:S01]  /*6aa0*/  FMUL R149, R149, R14.reuse ;  /* 0x0000000e95957220 */ /* 0x080fe20000400000 */
[----:B------:R-:W-:Y:S01]  /*6ab0*/  ISETP.LT.OR P4, PT, R6, 0x1, !P1 ;  /* 0x000000010600780c */ /* 0x000fe20004f81670 */
[-C--:B------:R-:W-:Y:S01]  /*6ac0*/  FMUL R144, R144, R14.reuse ;  /* 0x0000000e90907220 */ /* 0x080fe20000400000 */
[----:B------:R-:W-:Y:S01]  /*6ad0*/  ISETP.LT.OR P5, PT, R6, 0x2, !P1 ;  /* 0x000000020600780c */ /* 0x000fe20004fa1670 */
[-C--:B------:R-:W-:Y:S01]  /*6ae0*/  FMUL R147, R147, R14.reuse ;  /* 0x0000000e93937220 */ /* 0x080fe20000400000 */
[----:B------:R-:W-:Y:S01]  /*6af0*/  F2FP.SATFINITE.E4M3.F32.PACK_AB_MERGE_C R151, RZ, R151, RZ ;  /* 0x00000097ff97723e */ /* 0x000fe200048070ff */
[----:B------:R-:W-:Y:S01]  /*6b00*/  FMUL R142, R142, R14 ;  /* 0x0000000e8e8e7220 */ /* 0x000fe20000400000 */
[----:B------:R-:W-:Y:S01]  /*6b10*/  F2FP.SATFINITE.E4M3.F32.PACK_AB_MERGE_C R5, RZ, R146, RZ ;  /* 0x00000092ff05723e */ /* 0x000fe200048070ff */
[-C--:B------:R-:W-:Y:S01]  /*6b20*/  FMUL R145, R145, R14.reuse ;  /* 0x0000000e91917220 */ /* 0x080fe20000400000 */
[----:B------:R-:W-:Y:S01]  /*6b30*/  ISETP.LT.OR P3, PT, R6, 0x1, !P0 ;  /* 0x000000010600780c */ /* 0x000fe20004761670 */
[-C--:B------:R-:W-:Y:S01]  /*6b40*/  FMUL R140, R140, R14.reuse ;  /* 0x0000000e8c8c7220 */ /* 0x080fe20000400000 */
[C---:B------:R-:W-:Y:S01]  /*6b50*/  ISETP.LT.OR P6, PT, R6.reuse, 0xa, !P1 ;  /* 0x0000000a0600780c */ /* 0x040fe20004fc1670 */
[-C--:B------:R-:W-:Y:S01]  /*6b60*/  FMUL R143, R143, R14.reuse ;  /* 0x0000000e8f8f7220 */ /* 0x080fe20000400000 */
[----:B------:R-:W-:Y:S01]  /*6b70*/  F2FP.SATFINITE.E4M3.F32.PACK_AB_MERGE_C R149, RZ, R149, RZ ;  /* 0x00000095ff95723e */ /* 0x000fe200048070ff */
[----:B------:R-:W-:Y:S01]  /*6b80*/  @!P4 STG.E.U8 desc[UR18][R20.64], R151 ;  /* 0x000000971400c986 */ /* 0x000fe2000c101112 */
[----:B------:R-:W-:Y:S01]  /*6b90*/  ISETP.LT.OR P4, PT, R6, 0x2, !P0 ;  /* 0x000000020600780c */ /* 0x000fe20004781670 */
[----:B------:R-:W-:Y:S01]  /*6ba0*/  FMUL R138, R138, R14 ;  /* 0x0000000e8a8a7220 */ /* 0x000fe20000400000 */
[----:B------:R-:W-:Y:S01]  /*6bb0*/  F2FP.SATFINITE.E4M3.F32.PACK_AB_MERGE_C R25, RZ, R144, RZ ;  /* 0x00000090ff19723e */ /* 0x000fe200048070ff */
[----:B------:R0:W-:Y:S01]  /*6bc0*/  @!P5 STG.E.U8 desc[UR18][R20.64+0x1], R5 ;  /* 0x000001051400d986 */ /* 0x0001e2000c101112 */
[C---:B------:R-:W-:Y:S01]  /*6bd0*/  ISETP.LT.OR P5, PT, R6.reuse, 0x9, !P1 ;  /* 0x000000090600780c */ /* 0x040fe20004fa1670 */
[-C--:B------:R-:W-:Y:S01]  /*6be0*/  FMUL R141, R141, R14.reuse ;  /* 0x0000000e8d8d7220 */ /* 0x080fe20000400000 */
[----:B------:R-:W-:Y:S01]  /*6bf0*/  F2FP.SATFINITE.E4M3.F32.PACK_AB_MERGE_C R147, RZ, R147, RZ ;  /* 0x00000093ff93723e */ /* 0x000fe200048070ff */
[----:B------:R-:W-:Y:S01]  /*6c00*/  @!P3 STG.E.U8 desc[UR18][R18.64], R149 ;  /* 0x000000951200b986 */ /* 0x000fe2000c101112 */
[----:B------:R-:W-:Y:S01]  /*6c10*/  ISETP.LT.OR P3, PT, R6, 0x9, !P0 ;  /* 0x000000090600780c */ /* 0x000fe20004761670 */
[-C--:B------:R-:W-:Y:S01]  /*6c20*/  FMUL R136, R136, R14.reuse ;  /* 0x0000000e88887220 */ /* 0x080fe20000400000 */
[----:B------:R-:W-:Y:S01]  /*6c30*/  F2FP.SATFINITE.E4M3.F32.PACK_AB_MERGE_C R145, RZ, R145, RZ ;  /* 0x00000091ff91723e */ /* 0x000fe200048070ff */
[-C--:B------:R-:W-:Y:S01]  /*6c40*/  FMUL R139, R139, R14.reuse ;  /* 0x0000000e8b8b7220 */ /* 0x080fe20000400000 */
[----:B------:R-:W-:Y:S01]  /*6c50*/  F2FP.SATFINITE.E4M3.F32.PACK_AB_MERGE_C R143, RZ, R143, RZ ;  /* 0x0000008fff8f723e */ /* 0x000fe200048070ff */
[----:B------:R1:W-:Y:S01]  /*6c60*/  @!P4 STG.E.U8 desc[UR18][R18.64+0x1], R25 ;  /* 0x000001191200c986 */ /* 0x0003e2000c101112 */
[----:B------:R-:W-:Y:S01]  /*6c70*/  ISETP.LT.OR P4, PT, R6, 0xa, !P0 ;  /* 0x0000000a0600780c */ /* 0x000fe20004781670 */
[----:B------:R-:W-:Y:S01]  /*6c80*/  FMUL R134, R134, R14 ;  /* 0x0000000e86867220 */ /* 0x000fe20000400000 */
[----:B0-----:R-:W-:Y:S01]  /*6c90*/  F2FP.SATFINITE.E4M3.F32.PACK_AB_MERGE_C R5, RZ, R142, RZ ;  /* 0x0000008eff05723e */ /* 0x001fe200048070ff */
[----:B------:R-:W-:Y:S01]  /*6ca0*/  @!P5 STG.E.U8 desc[UR18][R20.64+0x8], R147 ;  /* 0x000008931400d986 */ /* 0x000fe2000c101112 */
[C---:B------:R-:W-:Y:S01]  /*6cb0*/  ISETP.LT.OR P5, PT, R6.reuse, 0x11, !P1 ;  /* 0x000000110600780c */ /* 0x040fe20004fa1670 */
[-C--:B------:R-:W-:Y:S01]  /*6cc0*/  FMUL R137, R137, R14.reuse ;  /* 0x0000000e89897220 */ /* 0x080fe20000400000 */
[----:B------:R-:W-:Y:S01]  /*6cd0*/  F2FP.SATFINITE.E4M3.F32.PACK_AB_MERGE_C R141, RZ, R141, RZ ;  /* 0x0000008dff8d723e */ /* 0x000fe200048070ff */
[----:B------:R0:W-:Y:S01]  /*6ce0*/  @!P6 STG.E.U8 desc[UR18][R20.64+0x9], R5 ;  /* 0x000009051400e986 */ /* 0x0001e2000c101112 */
[----:B------:R-:W-:Y:S01]  /*6cf0*/  ISETP.LT.OR P6, PT, R6, 0x12, !P1 ;  /* 0x000000120600780c */ /* 0x000fe20004fc1670 */
[----:B------:R-:W-:Y:S01]  /*6d00*/  FMUL R132, R132, R14 ;  /* 0x0000000e84847220 */ /* 0x000fe20000400000 */
[----:B------:R-:W-:Y:S01]  /*6d10*/  F2FP.SATFINITE.E4M3.F32.PACK_AB_MERGE_C R139, RZ, R139, RZ ;  /* 0x0000008bff8b723e */ /* 0x000fe200048070ff */
[----:B------:R-:W-:Y:S01]  /*6d20*/  @!P3 STG.E.U8 desc[UR18][R18.64+0x8], R145 ;  /* 0x000008911200b986 */ /* 0x000fe2000c101112 */
[----:B-1----:R-:W-:Y:S01]  /*6d30*/  F2FP.SATFINITE.E4M3.F32.PACK_AB_MERGE_C R25, RZ, R140, RZ ;  /* 0x0000008cff19723e */ /* 0x002fe200048070ff */
[-C--:B------:R-:W-:Y:S01]  /*6d40*/  FMUL R135, R135, R14.reuse ;  /* 0x0000000e87877220 */ /* 0x080fe20000400000 */
[----:B------:R-:W-:Y:S01]  /*6d50*/  ISETP.LT.OR P3, PT, R6, 0x11, !P0 ;  /* 0x000000110600780c */ /* 0x000fe20004761670 */
[-C--:B------:R-:W-:Y:S01]  /*6d60*/  FMUL R130, R130, R14.reuse ;  /* 0x0000000e82827220 */ /* 0x080fe20000400000 */
[----:B------:R-:W-:Y:S01]  /*6d70*/  F2FP.SATFINITE.E4M3.F32.PACK_AB_MERGE_C R137, RZ, R137, RZ ;  /* 0x00000089ff89723e */ /* 0x000fe200048070ff */
[----:B------:R1:W-:Y:S01]  /*6d80*/  @!P4 STG.E.U8 desc[UR18][R18.64+0x9], R25 ;  /* 0x000009191200c986 */ /* 0x0003e2000c101112 */
[C---:B------:R-:W-:Y:S01]  /*6d90*/  ISETP.LT.OR P4, PT, R6.reuse, 0x12, !P0 ;  /* 0x000000120600780c */ /* 0x040fe20004781670 */
[----:B------:R-:W-:Y:S01]  /*6da0*/  FMUL R133, R133, R14 ;  /* 0x0000000e85857220 */ /* 0x000fe20000400000 */
[----:B0-----:R-:W-:Y:S01]  /*6db0*/  F2FP.SATFINITE.E4M3.F32.PACK_AB_MERGE_C R5, RZ, R138, RZ ;  /* 0x0000008aff05723e */ /* 0x001fe200048070ff */
[----:B------:R-:W-:Y:S01]  /*6dc0*/  @!P5 STG.E.U8 desc[UR18][R20.64+0x10], R143 ;  /* 0x0000108f1400d986 */ /* 0x000fe2000c101112 */
[----:B------:R-:W-:Y:S01]  /*6dd0*/  ISETP.LT.OR P5, PT, R6, 0x19, !P1 ;  /* 0x000000190600780c */ /* 0x000fe20004fa1670 */
[-C--:B------:R-:W-:Y:S01]  /*6de0*/  FMUL R128, R128, R14.reuse ;  /* 0x0000000e80807220 */ /* 0x080fe20000400000 */
[----:B------:R-:W-:Y:S01]  /*6df0*/  F2FP.SATFINITE.E4M3.F32.PACK_AB_MERGE_C R135, RZ, R135, RZ ;  /* 0x00000087ff87723e */ /* 0x000fe200048070ff */
[----:B------:R0:W-:Y:S01]  /*6e00*/  @!P6 STG.E.U8 desc[UR18][R20.64+0x11], R5 ;  /* 0x000011051400e986 */ /* 0x0001e2000c101112 */
[----:B------:R-:W-:Y:S01]  /*6e10*/  ISETP.LT.OR P6, PT, R6, 0x1a, !P1 ;  /* 0x0000001a0600780c */ /* 0x000fe20004fc1670 */
[-C--:B------:R-:W-:Y:S01]  /*6e20*/  FMUL R131, R131, R14.reuse ;  /* 0x0000000e83837220 */ /* 0x080fe20000400000 */
[----:B------:R-:W-:Y:S01]  /*6e30*/  FMUL R126, R126, R14 ;  /* 0x0000000e7e7e7220 */ /* 0x000fe20000400000 */
[----:B-1----:R-:W-:Y:S01]  /*6e40*/  F2FP.SATFINITE.E4M3.F32.PACK_AB_MERGE_C R25, RZ, R136, RZ ;  /* 0x00000088ff19723e */ /* 0x002fe200048070ff */
[----:B------:R-:W-:Y:S01]  /*6e50*/  @!P3 STG.E.U8 desc[UR18][R18.64+0x10], R141 ;  /* 0x0000108d1200b986 */ /* 0x000fe2000c101112 */
[C---:B------:R-:W-:Y:S01]  /*6e60*/  ISETP.LT.OR P3, PT, R6.reuse, 0x19, !P0 ;  /* 0x000000190600780c */ /* 0x040fe20004761670 */
        /* <DEDUP_REMOVED lines=37> */
[-C--:B------:R-:W-:Y:S01]  /*70c0*/  FMUL R114, R114, R14.reuse ;  /* 0x0000000e72727220 */ /* 0x080fe20000400000 */
        /* <DEDUP_REMOVED lines=81> */
[C---:B------:R-:W-:Y:S01]  /*75e0*/  ISETP.LT.OR P6, PT, R6.reuse, 0x52, !P1 ;  /* 0x000000520600780c */ /* 0x040fe20004fc1670 */
        /* <DEDUP_REMOVED lines=22> */
[----:B------:R-:W-:-:S02]  /*7750*/  ISETP.LT.OR P3, PT, R6, 0x59, !P0 ;  /* 0x000000590600780c */ /* 0x000fc40004761670 */
[----:B------:R-:W-:Y:S01]  /*7760*/  F2FP.SATFINITE.E4M3.F32.PACK_AB_MERGE_C R93, RZ, R93, RZ ;  /* 0x0000005dff5d723e */ /* 0x000fe200048070ff */
[----:B------:R1:W-:Y:S01]  /*7770*/  @!P4 STG.E.U8 desc[UR18][R18.64+0x51], R25 ;  /* 0x000051191200c986 */ /* 0x0003e2000c101112 */
[C---:B------:R-:W-:Y:S02]  /*7780*/  ISETP.LT.OR P4, PT, R6.reuse, 0x5a, !P0 ;  /* 0x0000005a0600780c */ /* 0x040fe40004781670 */
[----:B0-----:R-:W-:Y:S01]  /*7790*/  F2FP.SATFINITE.E4M3.F32.PACK_AB_MERGE_C R5, RZ, R102, RZ ;  /* 0x00000066ff05723e */ /* 0x001fe200048070ff */
[----:B------:R-:W-:Y:S01]  /*77a0*/  @!P5 STG.E.U8 desc[UR18][R20.64+0x58], R107 ;  /* 0x0000586b1400d986 */ /* 0x000fe2000c101112 */
[C---:B------:R-:W-:Y:S02]  /*77b0*/  ISETP.LT.OR P5, PT, R6.reuse, 0x61, !P1 ;  /* 0x000000610600780c */ /* 0x040fe40004fa1670 */
[----:B------:R-:W-:Y:S01]  /*77c0*/  F2FP.SATFINITE.E4M3.F32.PACK_AB_MERGE_C R23, RZ, R23, RZ ;  /* 0x00000017ff17723e */ /* 0x000fe200048070ff */
[----:B------:R0:W-:Y:S01]  /*77d0*/  @!P6 STG.E.U8 desc[UR18][R20.64+0x59], R5 ;  /* 0x000059051400e986 */ /* 0x0001e2000c101112 */
[----:B------:R-:W-:-:S02]  /*77e0*/  ISETP.LT.OR P6, PT, R6, 0x62, !P1 ;  /* 0x000000620600780c */ /* 0x000fc40004fc1670 */
[----:B------:R-:W-:Y:S01]  /*77f0*/  F2FP.SATFINITE.E4M3.F32.PACK_AB_MERGE_C R89, RZ, R89, RZ ;  /* 0x00000059ff59723e */ /* 0x000fe200048070ff */
[----:B------:R-:W-:Y:S01]  /*7800*/  @!P3 STG.E.U8 desc[UR18][R18.64+0x58], R105 ;  /* 0x000058691200b986 */ /* 0x000fe2000c101112 */
[----:B-1----:R-:W-:Y:S02]  /*7810*/  F2FP.SATFINITE.E4M3.F32.PACK_AB_MERGE_C R25, RZ, R100, RZ ;  /* 0x00000064ff19723e */ /* 0x002fe400048070ff */
[C---:B------:R-:W-:Y:S02]  /*7820*/  ISETP.LT.OR P3, PT, R6.reuse, 0x61, !P0 ;  /* 0x000000610600780c */ /* 0x040fe40004761670 */
[----:B------:R-:W-:Y:S01]  /*7830*/  F2FP.SATFINITE.E4M3.F32.PACK_AB_MERGE_C R27, RZ, R88, RZ ;  /* 0x00000058ff1b723e */ /* 0x000fe200048070ff */
[----:B------:R1:W-:Y:S01]  /*7840*/  @!P4 STG.E.U8 desc[UR18][R18.64+0x59], R25 ;  /* 0x000059191200c986 */ /* 0x0003e2000c101112 */
[C---:B------:R-:W-:Y:S02]  /*7850*/  ISETP.LT.OR P4, PT, R6.reuse, 0x62, !P0 ;  /* 0x000000620600780c */ /* 0x040fe40004781670 */
[----:B0-----:R-:W-:Y:S01]  /*7860*/  F2FP.SATFINITE.E4M3.F32.PACK_AB_MERGE_C R5, RZ, R98, RZ ;  /* 0x00000062ff05723e */ /* 0x001fe200048070ff */
[----:B------:R-:W-:Y:S01]  /*7870*/  @!P5 STG.E.U8 desc[UR18][R20.64+0x60], R101 ;  /* 0x000060651400d986 */ /* 0x000fe2000c101112 */
[----:B------:R-:W-:-:S03]  /*7880*/  ISETP.LT.OR P5, PT, R6, 0x69, !P1 ;  /* 0x000000690600780c */ /* 0x000fc60004fa1670 */
[----:B------:R0:W-:Y:S01]  /*7890*/  @!P6 STG.E.U8 desc[UR18][R20.64+0x61], R5 ;  /* 0x000061051400e986 */ /* 0x0001e2000c101112 */
[C---:B------:R-:W-:Y:S02]  /*78a0*/  ISETP.LT.OR P6, PT, R6.reuse, 0x6a, !P1 ;  /* 0x0000006a0600780c */ /* 0x040fe40004fc1670 */
[----:B-1----:R-:W-:Y:S01]  /*78b0*/  F2FP.SATFINITE.E4M3.F32.PACK_AB_MERGE_C R25, RZ, R96, RZ ;  /* 0x00000060ff19723e */ /* 0x002fe200048070ff */
[----:B------:R-:W-:Y:S01]  /*78c0*/  @!P3 STG.E.U8 desc[UR18][R18.64+0x60], R103 ;  /* 0x000060671200b986 */ /* 0x000fe2000c101112 */
[----:B------:R-:W-:-:S03]  /*78d0*/  ISETP.LT.OR P3, PT, R6, 0x69, !P0 ;  /* 0x000000690600780c */ /* 0x000fc60004761670 */
        /* <DEDUP_REMOVED lines=12> */
[C---:B------:R-:W-:Y:S01]  /*79a0*/  ISETP.LT.OR P1, PT, R6.reuse, 0x7a, !P1 ;  /* 0x0000007a0600780c */ /* 0x040fe20004f21670 */
[----:B------:R2:W-:Y:S01]  /*79b0*/  @!P5 STG.E.U8 desc[UR18][R20.64+0x70], R95 ;  /* 0x0000705f1400d986 */ /* 0x0005e2000c101112 */
[C---:B------:R-:W-:Y:S02]  /*79c0*/  ISETP.LT.OR P5, PT, R6.reuse, 0x72, !P0 ;  /* 0x000000720600780c */ /* 0x040fe400047a1670 */
[----:B0-----:R-:W-:Y:S01]  /*79d0*/  F2FP.SATFINITE.E4M3.F32.PACK_AB_MERGE_C R5, RZ, R90, RZ ;  /* 0x0000005aff05723e */ /* 0x001fe200048070ff */
[----:B------:R2:W-:Y:S01]  /*79e0*/  @!P6 STG.E.U8 desc[UR18][R20.64+0x71], R91 ;  /* 0x0000715b1400e986 */ /* 0x0005e2000c101112 */
[C---:B------:R-:W-:Y:S02]  /*79f0*/  ISETP.LT.OR P6, PT, R6.reuse, 0x79, !P0 ;  /* 0x000000790600780c */ /* 0x040fe400047c1670 */
[----:B------:R-:W-:Y:S01]  /*7a00*/  ISETP.LT.OR P0, PT, R6, 0x7a, !P0 ;  /* 0x0000007a0600780c */ /* 0x000fe20004701670 */
[----:B------:R2:W-:Y:S01]  /*7a10*/  @!P3 STG.E.U8 desc[UR18][R18.64+0x70], R93 ;  /* 0x0000705d1200b986 */ /* 0x0005e2000c101112 */
[----:B-1----:R-:W-:-:S05]  /*7a20*/  F2FP.SATFINITE.E4M3.F32.PACK_AB_MERGE_C R25, RZ, R22, RZ ;  /* 0x00000016ff19723e */ /* 0x002fca00048070ff */
[----:B------:R2:W-:Y:S04]  /*7a30*/  @!P5 STG.E.U8 desc[UR18][R18.64+0x71], R5 ;  /* 0x000071051200d986 */ /* 0x0005e8000c101112 */
[----:B------:R2:W-:Y:S04]  /*7a40*/  @!P4 STG.E.U8 desc[UR18][R20.64+0x78], R23 ;  /* 0x000078171400c986 */ /* 0x0005e8000c101112 */
[----:B------:R2:W-:Y:S04]  /*7a50*/  @!P1 STG.E.U8 desc[UR18][R20.64+0x79], R25 ;  /* 0x0000791914009986 */ /* 0x0005e8000c101112 */
[----:B------:R2:W-:Y:S04]  /*7a60*/  @!P6 STG.E.U8 desc[UR18][R18.64+0x78], R89 ;  /* 0x000078591200e986 */ /* 0x0005e8000c101112 */
[----:B------:R2:W-:Y:S02]  /*7a70*/  @!P0 STG.E.U8 desc[UR18][R18.64+0x79], R27 ;  /* 0x0000791b12008986 */ /* 0x0005e4000c101112 */
.L_x_169:
[----:B------:R-:W-:Y:S05]  /*7a80*/  BSYNC B0 ;  /* 0x0000000000007941 */ /* 0x000fea0003800000 */
.L_x_39:
[C---:B------:R-:W-:Y:S01]  /*7a90*/  LEA R2, P0, R8.reuse, R2, 0x1 ;  /* 0x0000000208027211 */ /* 0x040fe200078008ff */
[----:B------:R-:W-:Y:S01]  /*7aa0*/  ULDC.64 UR6, c[0x0][0x650] ;  /* 0x0001940000067ab9 */ /* 0x000fe20000000a00 */
[----:B-----5:R-:W-:Y:S01]  /*7ab0*/  IMAD.U32 R4, RZ, RZ, UR16 ;  /* 0x00000010ff047e24 */ /* 0x020fe2000f8e00ff */
[----:B0-2---:R-:W-:Y:S01]  /*7ac0*/  PRMT R18, RZ, 0x7610, R18 ;  /* 0x00007610ff127816 */ /* 0x005fe20000000012 */
[----:B------:R-:W-:Y:S01]  /*7ad0*/  IMAD.MOV.U32 R6, RZ, RZ, -0x1 ;  /* 0xffffffffff067424 */ /* 0x000fe200078e00ff */
[----:B------:R-:W-:Y:S01]  /*7ae0*/  LEA.HI.X R3, R8, R3, R0, 0x1, P0 ;  /* 0x0000000308037211 */ /* 0x000fe200000f0c00 */
[----:B------:R0:W-:Y:S01]  /*7af0*/  SYNCS.ARRIVE.TRANS64.A1T0 RZ, [R4+UR21], RZ ;  /* 0x000000ff04ff79a7 */ /* 0x0001e20008100015 */
[----:B------:R-:W-:Y:S01]  /*7b00*/  ISETP.GE.U32.AND P0, PT, R2, UR6, PT ;  /* 0x0000000602007c0c */ /* 0x000fe2000bf06070 */
[----:B------:R-:W-:-:S03]  /*7b10*/  IMAD.MOV.U32 R5, RZ, RZ, -0x1 ;  /* 0xffffffffff057424 */ /* 0x000fc600078e00ff */
[----:B------:R-:W-:Y:S01]  /*7b20*/  ISETP.GE.U32.AND.EX P0, PT, R3, UR7, PT, P0 ;  /* 0x0000000703007c0c */ /* 0x000fe2000bf06100 */
[----:B0-----:R-:W-:-:S12]  /*7b30*/  IMAD.MOV.U32 R4, RZ, RZ, -0x1 ;  /* 0xffffffffff047424 */ /* 0x001fd800078e00ff */
[----:B------:R-:W-:Y:S05]  /*7b40*/  @P0 BRA `(.L_x_170) ;  /* 0x0000000400600947 */ /* 0x000fea0003800000 */
[----:B------:R-:W0:Y:S01]  /*7b50*/  S2R R28, SR_CTAID.X ;  /* 0x00000000001c7919 */ /* 0x000e220000002500 */
[----:B------:R-:W2:Y:S01]  /*7b60*/  LDC.64 R22, c[0x0][0x628] ;  /* 0x00018a00ff167b82 */ /* 0x000ea20000000a00 */
[----:B------:R-:W-:Y:S01]  /*7b70*/  ULDC UR6, c[0x0][0x150] ;  /* 0x0000540000067ab9 */ /* 0x000fe20000000800 */
[----:B-1--4-:R-:W-:Y:S01]  /*7b80*/  IMAD.MOV.U32 R20, RZ, RZ, R2 ;  /* 0x000000ffff147224 */ /* 0x012fe200078e0002 */
[----:B------:R-:W1:Y:S01]  /*7b90*/  S2R R30, SR_CTAID.Y ;  /* 0x00000000001e7919 */ /* 0x000e620000002600 */
[----:B------:R-:W-:-:S04]  /*7ba0*/  IMAD.MOV.U32 R21, RZ, RZ, R3 ;  /* 0x000000ffff157224 */ /* 0x000fc800078e0003 */
[----:B------:R-:W4:Y:S08]  /*7bb0*/  LDC R31, c[0x0][0x144] ;  /* 0x00005100ff1f7b82 */ /* 0x000f300000000800 */
[----:B------:R-:W1:Y:S08]  /*7bc0*/  LDC R6, c[0x0][0x630] ;  /* 0x00018c00ff067b82 */ /* 0x000e700000000800 */
[----:B------:R-:W1:Y:S01]  /*7bd0*/  LDC.64 R26, c[0x0][0x620] ;  /* 0x00018800ff1a7b82 */ /* 0x000e620000000a00 */
[----:B--2---:R-:W-:-:S04]  /*7be0*/  ISETP.NE.U32.AND P0, PT, R22, RZ, PT ;  /* 0x000000ff1600720c */ /* 0x004fc80003f05070 */
[----:B------:R-:W-:Y:S02]  /*7bf0*/  ISETP.NE.AND.EX P0, PT, R23, RZ, PT, P0 ;  /* 0x000000ff1700720c */ /* 0x000fe40003f05300 */
[----:B0-----:R-:W-:-:S05]  /*7c00*/  I2FP.F32.U32 R4, R28 ;  /* 0x0000001c00047245 */ /* 0x001fca0000201000 */
[----:B------:R-:W-:-:S04]  /*7c10*/  FMUL R4, R4, UR6 ;  /* 0x0000000604047c20 */ /* 0x000fc80008400000 */
[----:B------:R0:W2:Y:S02]  /*7c20*/  F2I.U32.TRUNC.NTZ R29, R4 ;  /* 0x00000004001d7305 */ /* 0x0000a4000020f000 */
[----:B----4-:R-:W-:Y:S05]  /*7c30*/  @!P0 BRA `(.L_x_171) ;  /* 0x0000000000288947 */ /* 0x010fea0003800000 */
[----:B------:R-:W4:Y:S02]  /*7c40*/  LDC R5, c[0x0][0x634] ;  /* 0x00018d00ff057b82 */ /* 0x000f240000000800 */
[----:B----4-:R-:W-:-:S05]  /*7c50*/  IADD3 R21, P0, R2, R5, RZ ;  /* 0x0000000502157210 */ /* 0x010fca0007f1e0ff */
[----:B---3--:R-:W-:-:S04]  /*7c60*/  IMAD.X R25, RZ, RZ, R3, P0 ;  /* 0x000000ffff197224 */ /* 0x008fc800000e0603 */
[----:B0-----:R-:W-:-:S04]  /*7c70*/  IMAD.WIDE.U32 R4, R25, R22, RZ ;  /* 0x0000001619047225 */ /* 0x001fc800078e00ff */
[----:B------:R-:W-:-:S04]  /*7c80*/  IMAD.WIDE.U32 R18, P0, R21, R23, R4 ;  /* 0x0000001715127225 */ /* 0x000fc80007800004 */
[----:B------:R-:W-:-:S04]  /*7c90*/  IMAD.WIDE.U32 R4, R21, R22, RZ ;  /* 0x0000001615047225 */ /* 0x000fc800078e00ff */
[----:B------:R-:W-:Y:S01]  /*7ca0*/  IMAD.X R21, RZ, RZ, RZ, P0 ;  /* 0x000000ffff157224 */ /* 0x000fe200000e06ff */
[----:B------:R-:W-:Y:S01]  /*7cb0*/  IADD3 RZ, P0, R5, R18, RZ ;  /* 0x0000001205ff7210 */ /* 0x000fe20007f1e0ff */
[----:B------:R-:W-:-:S04]  /*7cc0*/  IMAD.MOV.U32 R20, RZ, RZ, R19 ;  /* 0x000000ffff147224 */ /* 0x000fc800078e0013 */
[----:B------:R-:W-:-:S08]  /*7cd0*/  IMAD.WIDE.U32.X R20, R25, R23, R20, P0 ;  /* 0x0000001719147225 */ /* 0x000fd000000e0414 */
.L_x_171:
[-CC-:B-1-3--:R-:W-:Y:S01]  /*7ce0*/  SHF.R.U64 R24, R20, R6.reuse, R21.reuse ;  /* 0x0000000614187219 */ /* 0x18afe20000001215 */
[----:B------:R-:W1:Y:S01]  /*7cf0*/  LDC.64 R34, c[0x0][0x640] ;  /* 0x00019000ff227b82 */ /* 0x000e620000000a00 */
[----:B0-----:R-:W-:Y:S01]  /*7d00*/  SHF.R.U32.HI R4, RZ, R6, R21 ;  /* 0x00000006ff047219 */ /* 0x001fe20000011615 */
[----:B--2---:R-:W-:Y:S01]  /*7d10*/  IMAD.MOV R29, RZ, RZ, -R29 ;  /* 0x000000ffff1d7224 */ /* 0x004fe200078e0a1d */
[----:B------:R-:W-:Y:S01]  /*7d20*/  IADD3 R19, P0, RZ, -R24, RZ ;  /* 0x80000018ff137210 */ /* 0x000fe20007f1e0ff */
[----:B------:R-:W-:Y:S01]  /*7d30*/  ULDC UR6, c[0x0][0x154] ;  /* 0x0000550000067ab9 */ /* 0x000fe20000000800 */
[----:B------:R-:W-:Y:S02]  /*7d40*/  IMAD.MOV.U32 R21, RZ, RZ, 0x1 ;  /* 0x00000001ff157424 */ /* 0x000fe400078e00ff */
[----:B------:R-:W-:Y:S01]  /*7d50*/  IMAD R29, R31, R29, R28 ;  /* 0x0000001d1f1d7224 */ /* 0x000fe200078e021c */
[----:B------:R-:W0:Y:S01]  /*7d60*/  LDC R18, c[0x0][0x618] ;  /* 0x00018600ff127b82 */ /* 0x000e220000000800 */
[----:B------:R-:W-:-:S04]  /*7d70*/  IMAD.X R5, RZ, RZ, ~R4, P0 ;  /* 0x000000ffff057224 */ /* 0x000fc800000e0e04 */
[-C--:B------:R-:W-:Y:S02]  /*7d80*/  IMAD R6, R5, R26.reuse, RZ ;  /* 0x0000001a05067224 */ /* 0x080fe400078e02ff */
[C---:B------:R-:W-:Y:S01]  /*7d90*/  IMAD.WIDE.U32 R4, R19.reuse, R26, R2 ;  /* 0x0000001a13047225 */ /* 0x040fe200078e0002 */
[----:B------:R-:W2:Y:S03]  /*7da0*/  LDC R20, c[0x0][0x608] ;  /* 0x00018200ff147b82 */ /* 0x000ea60000000800 */
[----:B------:R-:W-:Y:S01]  /*7db0*/  IMAD R19, R19, R27, R6 ;  /* 0x0000001b13137224 */ /* 0x000fe200078e0206 */
[----:B------:R-:W-:-:S03]  /*7dc0*/  I2FP.F32.U32 R6, R30 ;  /* 0x0000001e00067245 */ /* 0x000fc60000201000 */
[----:B------:R-:W-:Y:S01]  /*7dd0*/  IMAD.IADD R5, R5, 0x1, R19 ;  /* 0x0000000105057824 */ /* 0x000fe200078e0213 */
[----:B------:R-:W3:Y:S01]  /*7de0*/  LDC R32, c[0x0][0x658] ;  /* 0x00019600ff207b82 */ /* 0x000ee20000000800 */
[----:B-1----:R-:W-:Y:S01]  /*7df0*/  ISETP.NE.U32.AND P0, PT, R34, RZ, PT ;  /* 0x000000ff2200720c */ /* 0x002fe20003f05070 */
[----:B------:R-:W-:-:S03]  /*7e00*/  IMAD.MOV.U32 R19, RZ, RZ, -0x1 ;  /* 0xffffffffff137424 */ /* 0x000fc600078e00ff */
[----:B------:R-:W-:-:S03]  /*7e10*/  ISETP.NE.AND.EX P0, PT, R35, RZ, PT, P0 ;  /* 0x000000ff2300720c */ /* 0x000fc60003f05300 */
[----:B------:R-:W1:Y:S01]  /*7e20*/  LDC R27, c[0x0][0x148] ;  /* 0x00005200ff1b7b82 */ /* 0x000e620000000800 */
[-CC-:B0-----:R-:W-:Y:S02]  /*7e30*/  SHF.R.U64 R22, R4, R18.reuse, R5.reuse ;  /* 0x0000001204167219 */ /* 0x181fe40000001205 */
[----:B------:R-:W-:Y:S01]  /*7e40*/  SHF.R.U32.HI R5, RZ, R18, R5 ;  /* 0x00000012ff057219 */ /* 0x000fe20000011605 */
[----:B------:R-:W-:-:S04]  /*7e50*/  FMUL R18, R6, UR6 ;  /* 0x0000000606127c20 */ /* 0x000fc80008400000 */
[----:B------:R-:W0:Y:S01]  /*7e60*/  LDC R28, c[0x0][0x600] ;  /* 0x00018000ff1c7b82 */ /* 0x000e220000000800 */
[----:B------:R4:W0:Y:S01]  /*7e70*/  F2I.U32.TRUNC.NTZ R25, R18 ;  /* 0x0000001200197305 */ /* 0x000822000020f000 */
[-CC-:B--2---:R-:W-:Y:S02]  /*7e80*/  SHF.R.U64 R6, R22, R20.reuse, R5.reuse ;  /* 0x0000001416067219 */ /* 0x184fe40000001205 */
[----:B------:R-:W-:-:S04]  /*7e90*/  SHF.R.U32.HI R5, RZ, R20, R5 ;  /* 0x00000014ff057219 */ /* 0x000fc80000011605 */
[----:B------:R-:W2:Y:S01]  /*7ea0*/  LDC R33, c[0x0][0x648] ;  /* 0x00019200ff217b82 */ /* 0x000ea20000000800 */
[-CC-:B---3--:R-:W-:Y:S02]  /*7eb0*/  SHF.R.U64 R26, R6, R32.reuse, R5.reuse ;  /* 0x00000020061a7219 */ /* 0x188fe40000001205 */
[-C--:B------:R-:W-:Y:S02]  /*7ec0*/  SHF.L.U32 R19, R19, R32.reuse, RZ ;  /* 0x0000002013137219 */ /* 0x080fe400000006ff */
[-C--:B------:R-:W-:Y:S01]  /*7ed0*/  SHF.R.U32.HI R5, RZ, R32.reuse, R5 ;  /* 0x00000020ff057219 */ /* 0x080fe20000011605 */
[----:B------:R-:W-:Y:S01]  /*7ee0*/  IMAD.MOV.U32 R4, RZ, RZ, R26 ;  /* 0x000000ffff047224 */ /* 0x000fe200078e001a */
[----:B------:R-:W-:Y:S01]  /*7ef0*/  SHF.L.U32 R32, R21, R32, RZ ;  /* 0x0000002015207219 */ /* 0x000fe200000006ff */
[----:B------:R-:W3:Y:S01]  /*7f00*/  LDC R36, c[0x0][0x638] ;  /* 0x00018e00ff247b82 */ /* 0x000ee20000000800 */
[----:B------:R-:W-:-:S07]  /*7f10*/  LOP3.LUT R31, RZ, R19, RZ, 0x33, !PT ;  /* 0x00000013ff1f7212 */ /* 0x000fce00078e33ff */
[----:B------:R-:W0:Y:S01]  /*7f20*/  LDC R37, c[0x0][0x610] ;  /* 0x00018400ff257b82 */ /* 0x000e220000000800 */
[----:B----4-:R-:W-:Y:S05]  /*7f30*/  @!P0 BRA `(.L_x_172) ;  /* 0x0000000000288947 */ /* 0x010fea0003800000 */
[----:B------:R-:W4:Y:S02]  /*7f40*/  LDC R21, c[0x0][0x64c] ;  /* 0x00019300ff157b82 */ /* 0x000f240000000800 */
[----:B----4-:R-:W-:-:S05]  /*7f50*/  IADD3 R21, P0, R26, R21, RZ ;  /* 0x000000151a157210 */ /* 0x010fca0007f1e0ff */
        /* <DEDUP_REMOVED lines=8> */
.L_x_172:
[----:B--2---:R-:W-:Y:S01]  /*7fe0*/  SHF.R.U64 R4, R4, R33, R5 ;  /* 0x0000002104047219 */ /* 0x004fe20000001205 */
[----:B0-----:R-:W-:Y:S01]  /*7ff0*/  VIADD R21, R28, 0xffffffff ;  /* 0xffffffff1c157836 */ /* 0x001fe20000000000 */
[----:B------:R-:W-:Y:S01]  /*8000*/  LOP3.LUT R19, R6, R31, RZ, 0xc0, !PT ;  /* 0x0000001f06137212 */ /* 0x000fe200078ec0ff */
[----:B------:R-:W-:Y:S02]  /*8010*/  IMAD.MOV R25, RZ, RZ, -R25 ;  /* 0x000000ffff197224 */ /* 0x000fe400078e0a19 */
[----:B------:R-:W-:Y:S02]  /*8020*/  IMAD.MOV R5, RZ, RZ, -R4 ;  /* 0x000000ffff057224 */ /* 0x000fe400078e0a04 */
[----:B------:R-:W-:Y:S01]  /*8030*/  IMAD R6, R32, R4, R19 ;  /* 0x0000000420067224 */ /* 0x000fe200078e0213 */
[----:B------:R-:W-:Y:S01]  /*8040*/  LOP3.LUT R19, R22, R21, RZ, 0xc0, !PT ;  /* 0x0000001516137212 */ /* 0x000fe200078ec0ff */
[----:B-1----:R-:W-:Y:S02]  /*8050*/  @P2 IMAD R29, R27, R25, R30 ;  /* 0x000000191b1d2224 */ /* 0x002fe400078e021e */
[----:B---3--:R-:W-:-:S02]  /*8060*/  IMAD R4, R5, R36, R26 ;  /* 0x0000002405047224 */ /* 0x008fc400078e021a */
[----:B------:R-:W-:Y:S02]  /*8070*/  IMAD R6, R6, R37, R29 ;  /* 0x0000002506067224 */ /* 0x000fe400078e021d */
[----:B------:R-:W-:Y:S02]  /*8080*/  IMAD R19, R4, R28, R19 ;  /* 0x0000001c04137224 */ /* 0x000fe400078e0213 */
[----:B------:R-:W-:Y:S02]  /*8090*/  IMAD.MOV.U32 R18, RZ, RZ, 0x1 ;  /* 0x00000001ff127424 */ /* 0x000fe400078e00ff */
[----:B------:R-:W-:Y:S01]  /*80a0*/  IMAD.MOV.U32 R4, RZ, RZ, R24 ;  /* 0x000000ffff047224 */ /* 0x000fe200078e0018 */
[----:B------:R-:W-:Y:S02]  /*80b0*/  SEL R5, R19, R6, !P2 ;  /* 0x0000000613057207 */ /* 0x000fe40005000000 */
[----:B------:R-:W-:-:S07]  /*80c0*/  SEL R6, R6, R19, !P2 ;  /* 0x0000001306067207 */ /* 0x000fce0005000000 */
.L_x_170:
[----:B------:R-:W-:Y:S02]  /*80d0*/  LOP3.LUT P0, RZ, R18, 0xff, RZ, 0xc0, !PT ;  /* 0x000000ff12ff7812 */ /* 0x000fe4000780c0ff */
[----:B------:R-:W-:-:S11]  /*80e0*/  LOP3.LUT R150, R150, 0x1, RZ, 0x3c, !PT ;  /* 0x0000000196967812 */ /* 0x000fd600078e3cff */
[----:B------:R-:W-:Y:S05]  /*80f0*/  @P0 BRA `(.L_x_173) ;  /* 0xffffff9400400947 */ /* 0x000fea000383ffff */
[----:B------:R-:W-:Y:S05]  /*8100*/  EXIT ;  /* 0x000000000000794d */ /* 0x000fea0003800000 */
.L_x_17:
[----:B------:R-:W-:-:S08]  /*8110*/  ISETP.NE.AND P0, PT, R18, RZ, PT ;  /* 0x000000ff1200720c */ /* 0x000fd00003f05270 */
[----:B--23-5:R-:W0:-:S00]  /*8120*/  USETMAXREG.DEALLOC.CTAPOOL 0x28 ;  /* 0x00000028000079c8 */ /* 0x02ce0000080e0500 */
[----:B------:R-:W-:Y:S05]  /*8130*/  @P0 EXIT ;  /* 0x000000000000094d */ /* 0x000fea0003800000 */
[----:B0-----:R-:W-:Y:S01]  /*8140*/  LOP3.LUT P0, RZ, R20, 0xff, RZ, 0xc0, !PT ;  /* 0x000000ff14ff7812 */ /* 0x001fe2000780c0ff */
[----:B------:R-:W-:Y:S02]  /*8150*/  IMAD.MOV.U32 R12, RZ, RZ, 0x1 ;  /* 0x00000001ff0c7424 */ /* 0x000fe400078e00ff */
[----:B------:R-:W-:-:S10]  /*8160*/  IMAD.MOV.U32 R15, RZ, RZ, RZ ;  /* 0x000000ffff0f7224 */ /* 0x000fd400078e00ff */
[----:B------:R-:W-:Y:S05]  /*8170*/  @!P0 BRA `(.L_x_174) ;  /* 0x0000000c00608947 */ /* 0x000fea0003800000 */
[----:B------:R-:W0:Y:S01]  /*8180*/  S2UR UR9, SR_CgaCtaId ;  /* 0x00000000000979c3 */ /* 0x000e220000008800 */
[----:B------:R-:W-:Y:S01]  /*8190*/  ULDC UR5, c[0x0][0x658] ;  /* 0x0001960000057ab9 */ /* 0x000fe20000000800 */
[----:B------:R-:W-:Y:S01]  /*81a0*/  UMOV UR10, 0xffffffff ;  /* 0xffffffff000a7882 */ /* 0x000fe20000000000 */
[----:B------:R-:W-:Y:S01]  /*81b0*/  UMOV UR11, 0x1 ;  /* 0x00000001000b7882 */ /* 0x000fe20000000000 */
[----:B------:R-:W-:Y:S01]  /*81c0*/  USHF.L.U32 UR10, UR10, UR5, URZ ;  /* 0x000000050a0a7299 */ /* 0x000fe2000800063f */
[----:B------:R-:W-:Y:S01]  /*81d0*/  LOP3.LUT P0, RZ, R11, 0x1f, RZ, 0xc0, !PT ;  /* 0x0000001f0bff7812 */ /* 0x000fe2000780c0ff */
[----:B------:R-:W-:Y:S01]  /*81e0*/  BSSY B0, `(.L_x_174) ;  /* 0x00000d1000007945 */ /* 0x000fe20003800000 */
[C---:B------:R-:W-:Y:S01]  /*81f0*/  ISETP.NE.AND P3, PT, R10.reuse, RZ, PT ;  /* 0x000000ff0a00720c */ /* 0x040fe20003f65270 */
[----:B------:R-:W-:Y:S01]  /*8200*/  ULOP3.LUT UR14, URZ, UR10, URZ, 0x33, !UPT ;  /* 0x0000000a3f0e7292 */ /* 0x000fe2000f8e333f */
[----:B------:R-:W-:Y:S01]  /*8210*/  ISETP.NE.OR P0, PT, R10, RZ, !P0 ;  /* 0x000000ff0a00720c */ /* 0x000fe20004705670 */
[----:B------:R-:W-:Y:S01]  /*8220*/  IMAD.MOV.U32 R14, RZ, RZ, 0x1 ;  /* 0x00000001ff0e7424 */ /* 0x000fe200078e00ff */
[----:B------:R-:W-:Y:S01]  /*8230*/  LOP3.LUT R13, R7, 0x2, RZ, 0xfc, !PT ;  /* 0x00000002070d7812 */ /* 0x000fe200078efcff */
[----:B------:R-:W-:Y:S01]  /*8240*/  IMAD.MOV.U32 R12, RZ, RZ, 0x1 ;  /* 0x00000001ff0c7424 */ /* 0x000fe200078e00ff */
[----:B------:R-:W-:Y:S01]  /*8250*/  ULDC UR4, c[0x0][0x600] ;  /* 0x0001800000047ab9 */ /* 0x000fe20000000800 */
[----:B------:R-:W-:Y:S01]  /*8260*/  IMAD.MOV.U32 R15, RZ, RZ, RZ ;  /* 0x000000ffff0f7224 */ /* 0x000fe200078e00ff */
[----:B------:R-:W-:Y:S01]  /*8270*/  UMOV UR15, 0x5 ;  /* 0x00000005000f7882 */ /* 0x000fe20000000000 */
[----:B------:R-:W-:-:S02]  /*8280*/  UIADD3 UR25, UR13, 0x1, URZ ;  /* 0x000000010d197890 */ /* 0x000fc4000fffe03f */
[----:B------:R-:W-:Y:S02]  /*8290*/  UIADD3 UR4, UR4, -0x1, URZ ;  /* 0xffffffff04047890 */ /* 0x000fe4000fffe03f */
[----:B------:R-:W-:Y:S01]  /*82a0*/  USHF.L.U32 UR5, UR11, UR5, URZ ;  /* 0x000000050b057299 */ /* 0x000fe2000800063f */
[----:B------:R-:W-:Y:S01]  /*82b0*/  ULDC.64 UR26, c[0x0][0x198] ;  /* 0x00006600001a7ab9 */ /* 0x000fe20000000a00 */
[----:B0-----:R-:W-:Y:S02]  /*82c0*/  ULOP3.LUT UR8, UR9, 0x1, URZ, 0xc0, !UPT ;  /* 0x0000000109087892 */ /* 0x001fe4000f8ec03f */
[----:B------:R-:W-:Y:S02]  /*82d0*/  USHF.R.U32.HI UR28, URZ, 0x1, UR9 ;  /* 0x000000013f1c7899 */ /* 0x000fe40008011609 */
[----:B------:R-:W-:Y:S02]  /*82e0*/  USHF.L.U32 UR6, UR9, 0x6, URZ ;  /* 0x0000000609067899 */ /* 0x000fe4000800063f */
[----:B------:R-:W-:-:S02]  /*82f0*/  USHF.L.U32 UR7, UR9, 0xc, URZ ;  /* 0x0000000c09077899 */ /* 0x000fc4000800063f */
[----:B------:R-:W-:Y:S02]  /*8300*/  ULOP3.LUT UR9, UR9, 0xfffffffe, URZ, 0xc0, !UPT ;  /* 0xfffffffe09097892 */ /* 0x000fe4000f8ec03f */
[----:B------:R-:W-:Y:S02]  /*8310*/  UISETP.GT.U32.AND UP0, UPT, UR8, 0xffff, UPT ;  /* 0x0000ffff0800788c */ /* 0x000fe4000bf04070 */
[----:B------:R-:W-:Y:S02]  /*8320*/  USHF.L.U32 UR10, UR11, UR9, URZ ;  /* 0x000000090b0a7299 */ /* 0x000fe4000800063f */
[----:B------:R-:W-:Y:S02]  /*8330*/  ULOP3.LUT UR9, UR9, 0x1, URZ, 0xfc, !UPT ;  /* 0x0000000109097892 */ /* 0x000fe4000f8efc3f */
[----:B------:R-:W-:Y:S02]  /*8340*/  USEL UR8, UR8, 0xffff, !UP0 ;  /* 0x0000ffff08087887 */ /* 0x000fe4000c000000 */
[----:B------:R-:W-:-:S02]  /*8350*/  USHF.L.U32 UR9, UR11, UR9, URZ ;  /* 0x000000090b097299 */ /* 0x000fc4000800063f */
[----:B------:R-:W-:Y:S02]  /*8360*/  ULOP3.LUT UR8, UR8, 0xffff, URZ, 0xc0, !UPT ;  /* 0x0000ffff08087892 */ /* 0x000fe4000f8ec03f */
[----:B------:R-:W-:Y:S02]  /*8370*/  ULOP3.LUT UR6, UR6, 0x40, URZ, 0xc0, !UPT ;  /* 0x0000004006067892 */ /* 0x000fe4000f8ec03f */
[----:B------:R-:W-:Y:S02]  /*8380*/  ULOP3.LUT UR7, UR7, 0x1000, URZ, 0xc0, !UPT ;  /* 0x0000100007077892 */ /* 0x000fe4000f8ec03f */
[----:B------:R-:W-:Y:S02]  /*8390*/  ULOP3.LUT UR20, UR10, UR9, URZ, 0xfc, !UPT ;  /* 0x000000090a147292 */ /* 0x000fe4000f8efc3f */
[----:B------:R-:W-:-:S12]  /*83a0*/  USHF.L.U32 UR15, UR15, UR8, URZ ;  /* 0x000000080f0f7299 */ /* 0x000fd8000800063f */
.L_x_186:
[----:B------:R-:W-:-:S03]  /*83b0*/  UMOV UR8, 0xffffffff ;  /* 0xffffffff00087882 */ /* 0x000fc60000000000 */
[----:B------:R-:W-:Y:S05]  /*83c0*/  BRA.DIV UR8, `(.L_x_175) ;  /* 0x0000000e08c87947 */ /* 0x000fea000b800000 */
[----:B------:R-:W-:-:S13]  /*83d0*/  ELECT P1, URZ, PT ;  /* 0x00000000003f782f */ /* 0x000fda0003820000 */
.L_x_198:
[----:B------:R-:W0:Y:S01]  /*83e0*/  LDC R10, c[0x0][0x28c] ;  /* 0x0000a300ff0a7b82 */ /* 0x000e220000000800 */
[----:B------:R-:W-:Y:S01]  /*83f0*/  BSSY B1, `(.L_x_176) ;  /* 0x000003c000017945 */ /* 0x000fe20003800000 */
[----:B0-----:R-:W-:-:S13]  /*8400*/  ISETP.LT.OR P1, PT, R10, 0x1, !P1 ;  /* 0x000000010a00780c */ /* 0x001fda0004f21670 */
[----:B------:R-:W-:Y:S05]  /*8410*/  @P1 BRA `(.L_x_177) ;  /* 0x0000000000e41947 */ /* 0x000fea0003800000 */
[----:B------:R-:W-:Y:S01]  /*8420*/  LEA R10, R6, UR28, 0x1 ;  /* 0x0000001c060a7c11 */ /* 0x000fe2000f8e08ff */
[----:B------:R-:W-:Y:S01]  /*8430*/  IMAD.MOV.U32 R18, RZ, RZ, RZ ;  /* 0x000000ffff127224 */ /* 0x000fe200078e00ff */
[----:B------:R-:W-:Y:S01]  /*8440*/  LEA R16, R5, UR6, 0x7 ;  /* 0x0000000605107c11 */ /* 0x000fe2000f8e38ff */
[----:B------:R-:W-:Y:S02]  /*8450*/  IMAD.U32 R20, RZ, RZ, UR25 ;  /* 0x00000019ff147e24 */ /* 0x000fe4000f8e00ff */
[----:B------:R-:W-:Y:S02]  /*8460*/  IMAD.MOV.U32 R5, RZ, RZ, R12 ;  /* 0x000000ffff057224 */ /* 0x000fe400078e000c */
[----:B------:R-:W-:Y:S02]  /*8470*/  IMAD.MOV.U32 R6, RZ, RZ, R15 ;  /* 0x000000ffff067224 */ /* 0x000fe400078e000f */
[----:B------:R-:W-:-:S07]  /*8480*/  IMAD.SHL.U32 R17, R10, 0x20, RZ ;  /* 0x000000200a117824 */ /* 0x000fce00078e00ff */
.L_x_181:
[----:B------:R-:W0:Y:S01]  /*8490*/  S2R R11, SR_CgaCtaId ;  /* 0x00000000000b7919 */ /* 0x000e220000008800 */
[----:B------:R-:W-:-:S04]  /*84a0*/  MOV R10, 0x400 ;  /* 0x00000400000a7802 */ /* 0x000fc80000000f00 */
[----:B0-----:R-:W-:Y:S02]  /*84b0*/  LEA R21, R11, R10, 0x18 ;  /* 0x0000000a0b157211 */ /* 0x001fe400078ec0ff */
[----:B------:R-:W-:Y:S01]  /*84c0*/  SHF.L.U32 R10, R5, 0x1f, RZ ;  /* 0x0000001f050a7819 */ /* 0x000fe200000006ff */
[----:B------:R-:W0:Y:S02]  /*84d0*/  @!P3 LDC R11, c[0x0][0x500] ;  /* 0x00014000ff0bbb82 */ /* 0x000e240000000800 */
[----:B------:R-:W-:-:S04]  /*84e0*/  IMAD R19, R6, 0x8, R21 ;  /* 0x0000000806137824 */ /* 0x000fc800078e0215 */
[----:B------:R-:W1:Y:S02]  /*84f0*/  SYNCS.PHASECHK.TRANS64.TRYWAIT P1, [R19+URZ+0x18], R10 ;  /* 0x0000180a130075a7 */ /* 0x000e64000802017f */
[----:B-1----:R-:W-:Y:S05]  /*8500*/  @!P1 BRA `(.L_x_178) ;  /* 0x0000000c00989947 */ /* 0x002fea0003800000 */
.L_x_199:
[----:B-1----:R-:W-:Y:S01]  /*8510*/  PRMT R10, R13, 0x9910, RZ ;  /* 0x000099100d0a7816 */ /* 0x002fe200000000ff */
[----:B0-----:R0:W-:Y:S03]  /*8520*/  @!P3 SYNCS.ARRIVE.TRANS64 RZ, [R19+URZ], R11 ;  /* 0x0000000b13ffb9a7 */ /* 0x0011e6000800003f */
[----:B------:R-:W-:-:S13]  /*8530*/  ISETP.NE.AND P1, PT, R10, 0x2, PT ;  /* 0x000000020a00780c */ /* 0x000fda0003f25270 */
[----:B0-----:R-:W-:Y:S05]  /*8540*/  @P1 BRA `(.L_x_179) ;  /* 0x0000000000041947 */ /* 0x001fea0003800000 */
[----:B------:R-:W-:Y:S01]  /*8550*/  BPT.TRAP 0x1 ;  /* 0x000000040000795c */ /* 0x000fe20000300000 */
.L_x_179:
[----:B------:R-:W-:Y:S05]  /*8560*/  @P0 BRA `(.L_x_180) ;  /* 0x0000000000040947 */ /* 0x000fea0003800000 */
[----:B------:R-:W-:Y:S01]  /*8570*/  BPT.TRAP 0x1 ;  /* 0x000000040000795c */ /* 0x000fe20000300000 */
.L_x_180:
[----:B------:R-:W-:Y:S01]  /*8580*/  LEA R10, R6, UR28, 0x1 ;  /* 0x0000001c060a7c11 */ /* 0x000fe2000f8e08ff */
[----:B------:R-:W-:Y:S01]  /*8590*/  VIADD R20, R20, 0xffffffff ;  /* 0xffffffff14147836 */ /* 0x000fe20000000000 */
[----:B------:R-:W-:Y:S01]  /*85a0*/  R2UR UR11, R6 ;  /* 0x00000000060b72ca */ /* 0x000fe200000e0000 */
[----:B------:R-:W-:Y:S01]  /*85b0*/  UIADD3 UR16, UP0, UR26, 0xf0, URZ ;  /* 0x000000f01a107890 */ /* 0x000fe2000ff1e03f */
[----:B------:R-:W-:Y:S01]  /*85c0*/  R2UR UR22, R21 ;  /* 0x00000000151672ca */ /* 0x000fe200000e0000 */
[----:B------:R-:W-:Y:S01]  /*85d0*/  IMAD.U32 R10, R10, 0x800, R21 ;  /* 0x000008000a0a7824 */ /* 0x000fe200078e0015 */
[----:B------:R-:W-:Y:S01]  /*85e0*/  R2UR UR23, R17 ;  /* 0x00000000111772ca */ /* 0x000fe200000e0000 */
[----:B------:R-:W-:Y:S01]  /*85f0*/  UIADD3 UR30, UP1, UR26, 0x1f0, URZ ;  /* 0x000001f01a1e7890 */ /* 0x000fe2000ff3e03f */
[----:B------:R-:W-:Y:S01]  /*8600*/  R2UR UR9, R19 ;  /* 0x00000000130972ca */ /* 0x000fe200000e0000 */
[----:B------:R-:W-:Y:S01]  /*8610*/  UIADD3.X UR17, URZ, UR27, URZ, UP0, !UPT ;  /* 0x0000001b3f117290 */ /* 0x000fe200087fe43f */
[----:B------:R-:W-:Y:S01]  /*8620*/  R2UR UR8, R10 ;  /* 0x000000000a0872ca */ /* 0x000fe200000e0000 */
[----:B------:R-:W-:Y:S01]  /*8630*/  UPRMT UR21, URZ, 0x5410, UR15 ;  /* 0x000054103f157896 */ /* 0x000fe2000800000f */
[----:B------:R-:W-:Y:S01]  /*8640*/  R2UR UR10, R18 ;  /* 0x00000000120a72ca */ /* 0x000fe200000e0000 */
[----:B------:R-:W-:Y:S01]  /*8650*/  VIADD R6, R6, 0x1 ;  /* 0x0000000106067836 */ /* 0x000fe20000000000 */
[----:B------:R-:W-:Y:S01]  /*8660*/  R2UR UR12, R4 ;  /* 0x00000000040c72ca */ /* 0x000fe200000e0000 */
[----:B------:R-:W-:Y:S01]  /*8670*/  ULEA UR11, UR11, UR7, 0xd ;  /* 0x000000070b0b7291 */ /* 0x000fe2000f8e683f */
[----:B------:R-:W-:Y:S01]  /*8680*/  R2UR UR24, R16 ;  /* 0x00000000101872ca */ /* 0x000fe200000e0000 */
[----:B------:R-:W-:Y:S01]  /*8690*/  UPRMT UR29, URZ, 0x5410, UR20 ;  /* 0x000054103f1d7896 */ /* 0x000fe20008000014 */
[----:B------:R-:W-:Y:S01]  /*86a0*/  ISETP.GT.AND P4, PT, R20, 0x1, PT ;  /* 0x000000011400780c */ /* 0x000fe20003f84270 */
[----:B------:R-:W-:Y:S01]  /*86b0*/  UIADD3 UR22, UR22, 0x3100, UR11 ;  /* 0x0000310016167890 */ /* 0x000fe2000fffe00b */
[----:B------:R-:W-:Y:S01]  /*86c0*/  ISETP.NE.AND P1, PT, R6, 0x3, PT ;  /* 0x000000030600780c */ /* 0x000fe20003f25270 */
[----:B------:R-:W-:Y:S01]  /*86d0*/  UIADD3.X UR31, URZ, UR27, URZ, UP1, !UPT ;  /* 0x0000001b3f1f7290 */ /* 0x000fe20008ffe43f */
[----:B------:R-:W-:Y:S01]  /*86e0*/  VIADD R18, R18, 0x40 ;  /* 0x0000004012127836 */ /* 0x000fe20000000000 */
[----:B------:R-:W-:Y:S01]  /*86f0*/  UIADD3 UR8, UR8, 0x100, URZ ;  /* 0x0000010008087890 */ /* 0x000fe2000fffe03f */
[----:B------:R-:W-:Y:S01]  /*8700*/  SEL R10, RZ, 0x1, P1 ;  /* 0x00000001ff0a7807 */ /* 0x000fe20000800000 */
[----:B------:R-:W-:Y:S01]  /*8710*/  UMOV UR18, 0x0 ;  /* 0x0000000000127882 */ /* 0x000fe20000000000 */
[----:B------:R-:W-:Y:S01]  /*8720*/  UMOV UR19, 0x10000000 ;  /* 0x1000000000137882 */ /* 0x000fe20000000000 */
[----:B------:R-:W-:Y:S01]  /*8730*/  UMOV UR11, UR23 ;  /* 0x00000017000b7c82 */ /* 0x000fe20008000000 */
[----:B------:R-:W-:-:S02]  /*8740*/  LOP3.LUT R5, R5, R10, RZ, 0x3c, !PT ;  /* 0x0000000a05057212 */ /* 0x000fc400078e3cff */
[----:B------:R-:W-:Y:S02]  /*8750*/  SEL R6, R6, RZ, P1 ;  /* 0x000000ff06067207 */ /* 0x000fe40000800000 */
[----:B------:R0:W-:Y:S02]  /*8760*/  UTMALDG.3D.MULTICAST [UR8], [UR16], UR21, desc[UR18] ;  /* 0x00001208100073b4 */ /* 0x0001e40008011815 */
[----:B0-----:R-:W-:Y:S01]  /*8770*/  UMOV UR8, UR22 ;  /* 0x0000001600087c82 */ /* 0x001fe20008000000 */
[----:B------:R-:W-:Y:S02]  /*8780*/  UMOV UR11, UR24 ;  /* 0x00000018000b7c82 */ /* 0x000fe40008000000 */
[----:B------:R0:W-:Y:S02]  /*8790*/  UTMALDG.3D.MULTICAST [UR8], [UR30], UR29, desc[UR18] ;  /* 0x000012081e0073b4 */ /* 0x0001e4000801181d */
[----:B0-----:R-:W-:Y:S05]  /*87a0*/  @P4 BRA `(.L_x_181) ;  /* 0xfffffffc00384947 */ /* 0x001fea000383ffff */
.L_x_177:
[----:B------:R-:W-:Y:S05]  /*87b0*/  BSYNC B1 ;  /* 0x0000000000017941 */ /* 0x000fea0003800000 */
.L_x_176:
[----:B------:R-:W-:Y:S01]  /*87c0*/  LOP3.LUT P5, RZ, R14, 0xff, RZ, 0xc0, !PT ;  /* 0x000000ff0eff7812 */ /* 0x000fe200078ac0ff */
[----:B------:R-:W-:Y:S01]  /*87d0*/  VIADD R6, R15, UR13 ;  /* 0x0000000d0f067c36 */ /* 0x000fe20008000000 */
[----:B------:R-:W-:Y:S01]  /*87e0*/  ULDC.64 UR8, c[0x0][0x650] ;  /* 0x0001940000087ab9 */ /* 0x000fe20000000a00 */
[----:B------:R-:W-:Y:S01]  /*87f0*/  IMAD.U32 R11, RZ, RZ, UR13 ;  /* 0x0000000dff0b7e24 */ /* 0x000fe2000f8e00ff */
[----:B------:R-:W-:Y:S01]  /*8800*/  UISETP.GE.U32.AND UP0, UPT, UR13, 0x3, UPT ;  /* 0x000000030d00788c */ /* 0x000fe2000bf06070 */
[----:B------:R-:W-:Y:S01]  /*8810*/  BSSY B1, `(.L_x_182) ;  /* 0x000006b000017945 */ /* 0x000fe20003800000 */
[----:B------:R-:W-:Y:S02]  /*8820*/  ISETP.GT.U32.AND P1, PT, R6, 0x2, PT ;  /* 0x000000020600780c */ /* 0x000fe40003f24070 */
[----:B------:R-:W-:Y:S02]  /*8830*/  PRMT R14, RZ, 0x7610, R14 ;  /* 0x00007610ff0e7816 */ /* 0x000fe4000000000e */
[----:B------:R-:W-:-:S02]  /*8840*/  ISETP.LT.U32.AND P1, PT, R11, 0x3, P1 ;  /* 0x000000030b00780c */ /* 0x000fc40000f21070 */
[----:B------:R-:W-:Y:S01]  /*8850*/  PLOP3.LUT P4, PT, PT, PT, UP0, 0x80, 0x0 ;  /* 0x000000000000781c */ /* 0x000fe20003f8f008 */
[----:B------:R-:W0:Y:S01]  /*8860*/  @P5 S2R R5, SR_CgaCtaId ;  /* 0x0000000000055919 */ /* 0x000e220000008800 */
[----:B------:R-:W-:-:S04]  /*8870*/  @P5 MOV R4, 0x400 ;  /* 0x0000040000045802 */ /* 0x000fc80000000f00 */
[----:B0-----:R-:W-:Y:S01]  /*8880*/  @P5 LEA R10, R5, R4, 0x18 ;  /* 0x00000004050a5211 */ /* 0x001fe200078ec0ff */
[----:B------:R-:W-:-:S03]  /*8890*/  IMAD.WIDE.U32 R4, R6, -0x55555555, RZ ;  /* 0xaaaaaaab06047825 */ /* 0x000fc600078e00ff */
[----:B------:R0:W-:Y:S01]  /*88a0*/  @P5 SYNCS.ARRIVE.TRANS64.A1T0 RZ, [R10+URZ+0x68], RZ ;  /* 0x000068ff0aff59a7 */ /* 0x0001e2000810003f */
[----:B------:R-:W-:Y:S01]  /*88b0*/  IADD3 R2, P5, R2, R8, RZ ;  /* 0x0000000802027210 */ /* 0x000fe20007fbe0ff */
[----:B------:R-:W-:Y:S01]  /*88c0*/  IMAD.MOV.U32 R4, RZ, RZ, -0x1 ;  /* 0xffffffffff047424 */ /* 0x000fe200078e00ff */
[----:B------:R-:W-:Y:S02]  /*88d0*/  SHF.R.U32.HI R11, RZ, 0x1, R5 ;  /* 0x00000001ff0b7819 */ /* 0x000fe40000011605 */
[----:B------:R-:W-:Y:S01]  /*88e0*/  SEL R5, RZ, 0x1, !P1 ;  /* 0x00000001ff057807 */ /* 0x000fe20004800000 */
[----:B------:R-:W-:Y:S01]  /*88f0*/  IMAD.X R3, R3, 0x1, R0, P5 ;  /* 0x0000000103037824 */ /* 0x000fe200028e0600 */
[----:B------:R-:W-:Y:S01]  /*8900*/  ISETP.GE.U32.AND P1, PT, R2, UR8, PT ;  /* 0x0000000802007c0c */ /* 0x000fe2000bf26070 */
[----:B------:R-:W-:Y:S01]  /*8910*/  IMAD R15, R11, -0x3, R6 ;  /* 0xfffffffd0b0f7824 */ /* 0x000fe200078e0206 */
[----:B------:R-:W-:Y:S01]  /*8920*/  LOP3.LUT R12, R12, R5, RZ, 0x3c, !PT ;  /* 0x000000050c0c7212 */ /* 0x000fe200078e3cff */
[----:B------:R-:W-:Y:S01]  /*8930*/  IMAD.MOV.U32 R6, RZ, RZ, -0x1 ;  /* 0xffffffffff067424 */ /* 0x000fe200078e00ff */
[----:B------:R-:W-:Y:S01]  /*8940*/  ISETP.GE.U32.AND.EX P1, PT, R3, UR9, PT, P1 ;  /* 0x0000000903007c0c */ /* 0x000fe2000bf26110 */
[----:B------:R-:W-:Y:S01]  /*8950*/  IMAD.MOV.U32 R5, RZ, RZ, -0x1 ;  /* 0xffffffffff057424 */ /* 0x000fe200078e00ff */
[----:B------:R-:W-:-:S02]  /*8960*/  @P4 LOP3.LUT R12, R12, 0x1, R11, 0x78, !PT ;  /* 0x000000010c0c4812 */ /* 0x000fc400078e780b */
[----:B0-----:R-:W-:-:S09]  /*8970*/  PRMT R10, RZ, 0x7610, R10 ;  /* 0x00007610ff0a7816 */ /* 0x001fd2000000000a */
[----:B------:R-:W-:Y:S05]  /*8980*/  @P1 BRA `(.L_x_183) ;  /* 0x00000004004c1947 */ /* 0x000fea0003800000 */
[----:B------:R-:W0:Y:S01]  /*8990*/  S2R R17, SR_CTAID.X ;  /* 0x0000000000117919 */ /* 0x000e220000002500 */
[----:B------:R-:W-:Y:S01]  /*89a0*/  ULDC.64 UR8, c[0x0][0x628] ;  /* 0x00018a0000087ab9 */ /* 0x000fe20000000a00 */
[----:B------:R-:W1:Y:S01]  /*89b0*/  LDC R18, c[0x0][0x144] ;  /* 0x00005100ff127b82 */ /* 0x000e620000000800 */
[----:B------:R-:W-:Y:S01]  /*89c0*/  ISETP.NE.U32.AND P1, PT, RZ, UR8, PT ;  /* 0x00000008ff007c0c */ /* 0x000fe2000bf25070 */
[----:B------:R-:W2:Y:S01]  /*89d0*/  S2R R6, SR_CTAID.Y ;  /* 0x0000000000067919 */ /* 0x000ea20000002600 */
[----:B------:R-:W-:Y:S01]  /*89e0*/  ULDC UR10, c[0x0][0x150] ;  /* 0x00005400000a7ab9 */ /* 0x000fe20000000800 */
[----:B------:R-:W-:Y:S01]  /*89f0*/  ULDC UR11, c[0x0][0x630] ;  /* 0x00018c00000b7ab9 */ /* 0x000fe20000000800 */
[----:B------:R-:W-:Y:S01]  /*8a00*/  ISETP.NE.AND.EX P1, PT, RZ, UR9, PT, P1 ;  /* 0x00000009ff007c0c */ /* 0x000fe2000bf25310 */
[----:B------:R-:W-:Y:S01]  /*8a10*/  IMAD.MOV.U32 R4, RZ, RZ, R2 ;  /* 0x000000ffff047224 */ /* 0x000fe200078e0002 */
[----:B0-----:R-:W-:-:S05]  /*8a20*/  I2FP.F32.U32 R5, R17 ;  /* 0x0000001100057245 */ /* 0x001fca0000201000 */
[----:B------:R-:W-:Y:S01]  /*8a30*/  FMUL R20, R5, UR10 ;  /* 0x0000000a05147c20 */ /* 0x000fe20008400000 */
[----:B------:R-:W-:-:S05]  /*8a40*/  IMAD.MOV.U32 R5, RZ, RZ, R3 ;  /* 0x000000ffff057224 */ /* 0x000fca00078e0003 */
[----:B--2---:R-:W-:Y:S05]  /*8a50*/  @!P1 BRA `(.L_x_184) ;  /* 0x0000000000289947 */ /* 0x004fea0003800000 */
[----:B------:R-:W-:Y:S02]  /*8a60*/  ULDC UR10, c[0x0][0x634] ;  /* 0x00018d00000a7ab9 */ /* 0x000fe40000000800 */
[----:B------:R-:W-:-:S05]  /*8a70*/  IADD3 R5, P1, R2, UR10, RZ ;  /* 0x0000000a02057c10 */ /* 0x000fca000ff3e0ff */
[----:B------:R-:W-:-:S04]  /*8a80*/  IMAD.X R19, RZ, RZ, R3, P1 ;  /* 0x000000ffff137224 */ /* 0x000fc800008e0603 */
[----:B------:R-:W-:-:S04]  /*8a90*/  IMAD.WIDE.U32 R10, R19, UR8, RZ ;  /* 0x00000008130a7c25 */ /* 0x000fc8000f8e00ff */
[----:B------:R-:W-:-:S04]  /*8aa0*/  IMAD.WIDE.U32 R10, P1, R5, UR9, R10 ;  /* 0x00000009050a7c25 */ /* 0x000fc8000f82000a */
[----:B------:R-:W-:-:S04]  /*8ab0*/  IMAD.WIDE.U32 R4, R5, UR8, RZ ;  /* 0x0000000805047c25 */ /* 0x000fc8000f8e00ff */
[----:B------:R-:W-:Y:S01]  /*8ac0*/  IMAD.MOV.U32 R4, RZ, RZ, R11 ;  /* 0x000000ffff047224 */ /* 0x000fe200078e000b */
[----:B------:R-:W-:Y:S01]  /*8ad0*/  IADD3 RZ, P4, R5, R10, RZ ;  /* 0x0000000a05ff7210 */ /* 0x000fe20007f9e0ff */
[----:B------:R-:W-:-:S04]  /*8ae0*/  IMAD.X R5, RZ, RZ, RZ, P1 ;  /* 0x000000ffff057224 */ /* 0x000fc800008e06ff */
[----:B------:R-:W-:-:S08]  /*8af0*/  IMAD.WIDE.U32.X R4, R19, UR9, R4, P4 ;  /* 0x0000000913047c25 */ /* 0x000fd0000a0e0404 */
.L_x_184:
[--C-:B------:R-:W-:Y:S01]  /*8b00*/  SHF.R.U64 R16, R4, UR11, R5.reuse ;  /* 0x0000000b04107c19 */ /* 0x100fe20008001205 */
[----:B------:R-:W0:Y:S01]  /*8b10*/  F2I.U32.TRUNC.NTZ R20, R20 ;  /* 0x0000001400147305 */ /* 0x000e22000020f000 */
[----:B------:R-:W-:Y:S01]  /*8b20*/  SHF.R.U32.HI R4, RZ, UR11, R5 ;  /* 0x0000000bff047c19 */ /* 0x000fe20008011605 */
[----:B------:R-:W-:Y:S01]  /*8b30*/  ULDC.64 UR8, c[0x0][0x620] ;  /* 0x0001880000087ab9 */ /* 0x000fe20000000a00 */
[----:B------:R-:W-:Y:S01]  /*8b40*/  IADD3 R11, P1, RZ, -R16, RZ ;  /* 0x80000010ff0b7210 */ /* 0x000fe20007f3e0ff */
[----:B------:R-:W-:Y:S01]  /*8b50*/  ULDC.64 UR10, c[0x0][0x640] ;  /* 0x00019000000a7ab9 */ /* 0x000fe20000000a00 */
[----:B------:R-:W2:Y:S03]  /*8b60*/  LDC R21, c[0x0][0x148] ;  /* 0x00005200ff157b82 */ /* 0x000ea60000000800 */
[----:B------:R-:W-:Y:S01]  /*8b70*/  IMAD.X R4, RZ, RZ, ~R4, P1 ;  /* 0x000000ffff047224 */ /* 0x000fe200008e0e04 */
[----:B------:R-:W-:-:S03]  /*8b80*/  ISETP.NE.U32.AND P1, PT, RZ, UR10, PT ;  /* 0x0000000aff007c0c */ /* 0x000fc6000bf25070 */
[----:B------:R-:W-:Y:S01]  /*8b90*/  IMAD R10, R4, UR8, RZ ;  /* 0x00000008040a7c24 */ /* 0x000fe2000f8e02ff */
[----:B------:R-:W-:Y:S01]  /*8ba0*/  ISETP.NE.AND.EX P1, PT, RZ, UR11, PT, P1 ;  /* 0x0000000bff007c0c */ /* 0x000fe2000bf25310 */
[----:B------:R-:W-:Y:S01]  /*8bb0*/  IMAD.WIDE.U32 R4, R11, UR8, R2 ;  /* 0x000000080b047c25 */ /* 0x000fe2000f8e0002 */
[----:B------:R-:W-:-:S03]  /*8bc0*/  ULDC UR8, c[0x0][0x618] ;  /* 0x0001860000087ab9 */ /* 0x000fc60000000800 */
[----:B------:R-:W-:Y:S01]  /*8bd0*/  IMAD R11, R11, UR9, R10 ;  /* 0x000000090b0b7c24 */ /* 0x000fe2000f8e020a */
[----:B------:R-:W-:Y:S01]  /*8be0*/  ULDC UR9, c[0x0][0x154] ;  /* 0x0000550000097ab9 */ /* 0x000fe20000000800 */
[----:B0-----:R-:W-:Y:S02]  /*8bf0*/  IMAD.MOV R10, RZ, RZ, -R20 ;  /* 0x000000ffff0a7224 */ /* 0x001fe400078e0a14 */
[----:B------:R-:W-:Y:S02]  /*8c00*/  IMAD.IADD R5, R5, 0x1, R11 ;  /* 0x0000000105057824 */ /* 0x000fe400078e020b */
[----:B-1----:R-:W-:Y:S01]  /*8c10*/  IMAD R17, R18, R10, R17 ;  /* 0x0000000a12117224 */ /* 0x002fe200078e0211 */
[----:B------:R-:W-:Y:S02]  /*8c20*/  I2FP.F32.U32 R10, R6 ;  /* 0x00000006000a7245 */ /* 0x000fe40000201000 */
[--C-:B------:R-:W-:Y:S02]  /*8c30*/  SHF.R.U64 R18, R4, UR8, R5.reuse ;  /* 0x0000000804127c19 */ /* 0x100fe40008001205 */
[----:B------:R-:W-:Y:S01]  /*8c40*/  SHF.R.U32.HI R5, RZ, UR8, R5 ;  /* 0x00000008ff057c19 */ /* 0x000fe20008011605 */
[----:B------:R-:W-:Y:S01]  /*8c50*/  FMUL R10, R10, UR9 ;  /* 0x000000090a0a7c20 */ /* 0x000fe20008400000 */
[----:B------:R-:W-:-:S02]  /*8c60*/  ULDC UR8, c[0x0][0x608] ;  /* 0x0001820000087ab9 */ /* 0x000fc40000000800 */
[--C-:B------:R-:W-:Y:S01]  /*8c70*/  SHF.R.U64 R20, R18, UR8, R5.reuse ;  /* 0x0000000812147c19 */ /* 0x100fe20008001205 */
[----:B------:R0:W1:Y:S01]  /*8c80*/  F2I.U32.TRUNC.NTZ R22, R10 ;  /* 0x0000000a00167305 */ /* 0x000062000020f000 */
[----:B------:R-:W-:Y:S01]  /*8c90*/  SHF.R.U32.HI R5, RZ, UR8, R5 ;  /* 0x00000008ff057c19 */ /* 0x000fe20008011605 */
[----:B------:R-:W-:-:S03]  /*8ca0*/  ULDC UR8, c[0x0][0x658] ;  /* 0x0001960000087ab9 */ /* 0x000fc60000000800 */
[--C-:B------:R-:W-:Y:S02]  /*8cb0*/  SHF.R.U64 R19, R20, UR8, R5.reuse ;  /* 0x0000000814137c19 */ /* 0x100fe40008001205 */
[----:B------:R-:W-:-:S03]  /*8cc0*/  SHF.R.U32.HI R23, RZ, UR8, R5 ;  /* 0x00000008ff177c19 */ /* 0x000fc60008011605 */
[----:B------:R-:W-:Y:S02]  /*8cd0*/  IMAD.MOV.U32 R4, RZ, RZ, R19 ;  /* 0x000000ffff047224 */ /* 0x000fe400078e0013 */
[----:B------:R-:W-:Y:S01]  /*8ce0*/  IMAD.MOV.U32 R5, RZ, RZ, R23 ;  /* 0x000000ffff057224 */ /* 0x000fe200078e0017 */
[----:B0-----:R-:W-:Y:S06]  /*8cf0*/  @!P1 BRA `(.L_x_185) ;  /* 0x0000000000289947 */ /* 0x001fec0003800000 */
        /* <DEDUP_REMOVED lines=10> */
.L_x_185:
[----:B------:R-:W-:Y:S01]  /*8da0*/  ULDC UR8, c[0x0][0x648] ;  /* 0x0001920000087ab9 */ /* 0x000fe20000000800 */
[----:B-1----:R-:W-:Y:S01]  /*8db0*/  IMAD.MOV R22, RZ, RZ, -R22 ;  /* 0x000000ffff167224 */ /* 0x002fe200078e0a16 */
[----:B------:R-:W-:Y:S01]  /*8dc0*/  SHF.R.U64 R5, R4, UR8, R5 ;  /* 0x0000000804057c19 */ /* 0x000fe20008001205 */
[----:B------:R-:W-:Y:S01]  /*8dd0*/  ULDC UR8, c[0x0][0x638] ;  /* 0x00018e0000087ab9 */ /* 0x000fe20000000800 */
[----:B------:R-:W-:Y:S01]  /*8de0*/  LOP3.LUT R4, R20, UR14, RZ, 0xc0, !PT ;  /* 0x0000000e14047c12 */ /* 0x000fe2000f8ec0ff */
[----:B--2---:R-:W-:Y:S01]  /*8df0*/  @P2 IMAD R17, R21, R22, R6 ;  /* 0x0000001615112224 */ /* 0x004fe200078e0206 */
[----:B------:R-:W-:Y:S01]  /*8e00*/  LOP3.LUT R18, R18, UR4, RZ, 0xc0, !PT ;  /* 0x0000000412127c12 */ /* 0x000fe2000f8ec0ff */
[----:B------:R-:W-:Y:S01]  /*8e10*/  IMAD.MOV R6, RZ, RZ, -R5 ;  /* 0x000000ffff067224 */ /* 0x000fe200078e0a05 */
[----:B------:R-:W-:Y:S01]  /*8e20*/  ULDC UR9, c[0x0][0x610] ;  /* 0x0001840000097ab9 */ /* 0x000fe20000000800 */
[----:B------:R-:W-:Y:S02]  /*8e30*/  IMAD R4, R5, UR5, R4 ;  /* 0x0000000505047c24 */ /* 0x000fe4000f8e0204 */
[----:B------:R-:W-:Y:S01]  /*8e40*/  IMAD R19, R6, UR8, R19 ;  /* 0x0000000806137c24 */ /* 0x000fe2000f8e0213 */
[----:B------:R-:W-:Y:S01]  /*8e50*/  ULDC UR8, c[0x0][0x600] ;  /* 0x0001800000087ab9 */ /* 0x000fe20000000800 */
[----:B------:R-:W-:-:S02]  /*8e60*/  IMAD R17, R4, UR9, R17 ;  /* 0x0000000904117c24 */ /* 0x000fc4000f8e0211 */
[----:B------:R-:W-:Y:S02]  /*8e70*/  IMAD R6, R19, UR8, R18 ;  /* 0x0000000813067c24 */ /* 0x000fe4000f8e0212 */
[----:B------:R-:W-:Y:S02]  /*8e80*/  IMAD.MOV.U32 R10, RZ, RZ, 0x1 ;  /* 0x00000001ff0a7424 */ /* 0x000fe400078e00ff */
[----:B------:R-:W-:Y:S01]  /*8e90*/  IMAD.MOV.U32 R4, RZ, RZ, R16 ;  /* 0x000000ffff047224 */ /* 0x000fe200078e0010 */
[----:B------:R-:W-:Y:S02]  /*8ea0*/  SEL R5, R6, R17, !P2 ;  /* 0x0000001106057207 */ /* 0x000fe40005000000 */
[----:B------:R-:W-:-:S07]  /*8eb0*/  SEL R6, R17, R6, !P2 ;  /* 0x0000000611067207 */ /* 0x000fce0005000000 */
.L_x_183:
[----:B------:R-:W-:Y:S05]  /*8ec0*/  BSYNC B1 ;  /* 0x0000000000017941 */ /* 0x000fea0003800000 */
.L_x_182:
[----:B------:R-:W-:-:S13]  /*8ed0*/  LOP3.LUT P1, RZ, R10, 0xff, RZ, 0xc0, !PT ;  /* 0x000000ff0aff7812 */ /* 0x000fda000782c0ff */
[----:B------:R-:W-:Y:S05]  /*8ee0*/  @P1 BRA `(.L_x_186) ;  /* 0xfffffff400301947 */ /* 0x000fea000383ffff */
[----:B------:R-:W-:Y:S05]  /*8ef0*/  BSYNC B0 ;  /* 0x0000000000007941 */ /* 0x000fea0003800000 */
.L_x_174:
[----:B------:R-:W-:-:S03]  /*8f00*/  UMOV UR8, 0xffffffff ;  /* 0xffffffff00087882 */ /* 0x000fc60000000000 */
[----:B------:R-:W-:Y:S05]  /*8f10*/  BRA.DIV UR8, `(.L_x_187) ;  /* 0x0000000608287947 */ /* 0x000fea000b800000 */
[----:B------:R-:W-:-:S13]  /*8f20*/  ELECT P0, URZ, PT ;  /* 0x00000000003f782f */ /* 0x000fda0003800000 */
.L_x_202:
[----:B------:R-:W-:Y:S04]  /*8f30*/  BSSY B0, `(.L_x_188) ;  /* 0x0000022000007945 */ /* 0x000fe80003800000 */
[----:B------:R-:W-:Y:S05]  /*8f40*/  @!P0 BRA `(.L_x_189) ;  /* 0x0000000000808947 */ /* 0x000fea0003800000 */
[----:B------:R-:W-:-:S04]  /*8f50*/  LOP3.LUT R7, R7, 0x2, RZ, 0xfc, !PT ;  /* 0x0000000207077812 */ /* 0x000fc800078efcff */
[----:B------:R-:W-:-:S13]  /*8f60*/  ISETP.NE.AND P0, PT, R7, 0x3, PT ;  /* 0x000000030700780c */ /* 0x000fda0003f05270 */
[----:B------:R-:W-:Y:S05]  /*8f70*/  @!P0 BRA `(.L_x_190) ;  /* 0x0000000000048947 */ /* 0x000fea0003800000 */
[----:B------:R-:W-:Y:S01]  /*8f80*/  BPT.TRAP 0x1 ;  /* 0x000000040000795c */ /* 0x000fe20000300000 */
.L_x_190:
[----:B------:R-:W0:Y:S01]  /*8f90*/  S2R R3, SR_CgaCtaId ;  /* 0x0000000000037919 */ /* 0x000e220000008800 */
[----:B------:R-:W-:Y:S02]  /*8fa0*/  MOV R0, 0x400 ;  /* 0x0000040000007802 */ /* 0x000fe40000000f00 */
[----:B------:R-:W-:Y:S02]  /*8fb0*/  SHF.L.U32 R2, R12, 0x1f, RZ ;  /* 0x0000001f0c027819 */ /* 0x000fe400000006ff */
[----:B0-----:R-:W-:-:S05]  /*8fc0*/  LEA R0, R3, R0, 0x18 ;  /* 0x0000000003007211 */ /* 0x001fca00078ec0ff */
[----:B------:R-:W-:-:S04]  /*8fd0*/  VIADD R0, R0, 0x18 ;  /* 0x0000001800007836 */ /* 0x000fc80000000000 */
[C---:B------:R-:W-:Y:S02]  /*8fe0*/  IMAD R7, R15.reuse, 0x8, R0 ;  /* 0x000000080f077824 */ /* 0x040fe400078e0200 */
[----:B------:R-:W-:Y:S02]  /*8ff0*/  VIADD R15, R15, 0x1 ;  /* 0x000000010f0f7836 */ /* 0x000fe40000000000 */
[----:B------:R-:W0:Y:S03]  /*9000*/  SYNCS.PHASECHK.TRANS64.TRYWAIT P0, [R7+URZ], R2 ;  /* 0x00000002070075a7 */ /* 0x000e26000800017f */
[----:B------:R-:W-:-:S04]  /*9010*/  ISETP.NE.AND P1, PT, R15, 0x3, PT ;  /* 0x000000030f00780c */ /* 0x000fc80003f25270 */
[----:B------:R-:W-:Y:S02]  /*9020*/  SEL R3, RZ, 0x1, P1 ;  /* 0x00000001ff037807 */ /* 0x000fe40000800000 */
[----:B------:R-:W-:Y:S02]  /*9030*/  SEL R15, R15, RZ, P1 ;  /* 0x000000ff0f0f7207 */ /* 0x000fe40000800000 */
[----:B------:R-:W-:-:S03]  /*9040*/  LOP3.LUT R9, R12, R3, RZ, 0x3c, !PT ;  /* 0x000000030c097212 */ /* 0x000fc600078e3cff */
[----:B------:R-:W-:Y:S01]  /*9050*/  IMAD R6, R15, 0x8, R0 ;  /* 0x000000080f067824 */ /* 0x000fe200078e0200 */
[----:B------:R-:W-:Y:S01]  /*9060*/  SHF.L.U32 R5, R9, 0x1f, RZ ;  /* 0x0000001f09057819 */ /* 0x000fe200000006ff */
[----:B0-----:R-:W-:Y:S06]  /*9070*/  @!P0 BRA `(.L_x_191) ;  /* 0x0000000000f48947 */ /* 0x001fec0003800000 */
.L_x_203:
[----:B------:R-:W1:Y:S01]  /*9080*/  SYNCS.PHASECHK.TRANS64.TRYWAIT P0, [R6+URZ], R5 ;  /* 0x00000005060075a7 */ /* 0x000e62000800017f */
[----:B0-----:R-:W-:-:S05]  /*9090*/  VIADD R2, R15, 0x1 ;  /* 0x000000010f027836 */ /* 0x001fca0000000000 */
[----:B------:R-:W-:-:S04]  /*90a0*/  ISETP.NE.AND P1, PT, R2, 0x3, PT ;  /* 0x000000030200780c */ /* 0x000fc80003f25270 */
[----:B------:R-:W-:Y:S02]  /*90b0*/  SEL R4, RZ, 0x1, P1 ;  /* 0x00000001ff047807 */ /* 0x000fe40000800000 */
[----:B------:R-:W-:Y:S02]  /*90c0*/  SEL R3, R2, RZ, P1 ;  /* 0x000000ff02037207 */ /* 0x000fe40000800000 */
[----:B------:R-:W-:Y:S01]  /*90d0*/  LOP3.LUT R4, R9, R4, RZ, 0x3c, !PT ;  /* 0x0000000409047212 */ /* 0x000fe200078e3cff */
[----:B-1----:R-:W-:Y:S06]  /*90e0*/  @!P0 BRA `(.L_x_192) ;  /* 0x0000000000ec8947 */ /* 0x002fec0003800000 */
.L_x_204:
[----:B------:R-:W-:Y:S01]  /*90f0*/  IMAD R3, R3, 0x8, R0 ;  /* 0x0000000803037824 */ /* 0x000fe200078e0200 */
[----:B------:R-:W-:-:S07]  /*9100*/  SHF.L.U32 R0, R4, 0x1f, RZ ;  /* 0x0000001f04007819 */ /* 0x000fce00000006ff */
.L_x_193:
[----:B-1----:R1:W2:Y:S02]  /*9110*/  SYNCS.PHASECHK.TRANS64.TRYWAIT P0, [R3+URZ], R0 ;  /* 0x00000000030075a7 */ /* 0x0022a4000800017f */
[----:B--2---:R-:W-:Y:S05]  /*9120*/  @!P0 NANOSLEEP.SYNCS 0x989680 ;  /* 0x009896800000895d */ /* 0x004fea0003900000 */
[----:B------:R-:W2:Y:S02]  /*9130*/  @!P0 SYNCS.PHASECHK.TRANS64 P0, [R3+URZ], R0 ;  /* 0x00000000030085a7 */ /* 0x000ea4000800007f */
[----:B--2---:R-:W-:Y:S05]  /*9140*/  @!P0 BRA `(.L_x_193) ;  /* 0xfffffffc00f08947 */ /* 0x004fea000383ffff */
.L_x_189:
[----:B------:R-:W-:Y:S05]  /*9150*/  BSYNC B0 ;  /* 0x0000000000007941 */ /* 0x000fea0003800000 */
.L_x_188:
[----:B------:R-:W-:Y:S05]  /*9160*/  EXIT ;  /* 0x000000000000794d */ /* 0x000fea0003800000 */
.L_x_19:
[----:B0-----:R-:W-:-:S04]  /*9170*/  IMAD.U32 R19, RZ, RZ, UR15 ;  /* 0x0000000fff137e24 */ /* 0x001fc8000f8e00ff */
[----:B------:R0:W1:Y:S03]  /*9180*/  SYNCS.PHASECHK.TRANS64.TRYWAIT P0, [R19+URZ+-0x8], R18 ;  /* 0xfffff812130075a7 */ /* 0x000066000800017f */
[----:B-1----:R-:W-:Y:S05]  /*9190*/  @!P0 NANOSLEEP.SYNCS 0x989680 ;  /* 0x009896800000895d */ /* 0x002fea0003900000 */
[----:B------:R-:W1:Y:S02]  /*91a0*/  @!P0 SYNCS.PHASECHK.TRANS64 P0, [R19+URZ+-0x8], R18 ;  /* 0xfffff812130085a7 */ /* 0x000e64000800007f */
[----:B-1----:R-:W-:Y:S05]  /*91b0*/  @!P0 BRA `(.L_x_19) ;  /* 0xfffffffc00ec8947 */ /* 0x002fea000383ffff */
[----:B------:R-:W-:Y:S05]  /*91c0*/  BRA `(.L_x_194) ;  /* 0xffffff8400287947 */ /* 0x000fea000383ffff */
.L_x_24:
[----:B-1----:R-:W-:-:S04]  /*91d0*/  IMAD.U32 R19, RZ, RZ, UR6 ;  /* 0x00000006ff137e24 */ /* 0x002fc8000f8e00ff */
[----:B------:R1:W4:Y:S03]  /*91e0*/  SYNCS.PHASECHK.TRANS64.TRYWAIT P0, [R19+URZ], R18 ;  /* 0x00000012130075a7 */ /* 0x000326000800017f */
[----:B----4-:R-:W-:Y:S05]  /*91f0*/  @!P0 NANOSLEEP.SYNCS 0x989680 ;  /* 0x009896800000895d */ /* 0x010fea0003900000 */
[----:B------:R-:W4:Y:S02]  /*9200*/  @!P0 SYNCS.PHASECHK.TRANS64 P0, [R19+URZ], R18 ;  /* 0x00000012130085a7 */ /* 0x000f24000800007f */
[----:B----4-:R-:W-:Y:S05]  /*9210*/  @!P0 BRA `(.L_x_24) ;  /* 0xfffffffc00ec8947 */ /* 0x010fea000383ffff */
[----:B------:R-:W-:Y:S05]  /*9220*/  BRA `(.L_x_23) ;  /* 0xffffff8800547947 */ /* 0x000fea000383ffff */
.L_x_30:
[----:B-1----:R-:W-:-:S04]  /*9230*/  IMAD.U32 R21, RZ, RZ, UR9 ;  /* 0x00000009ff157e24 */ /* 0x002fc8000f8e00ff */
[----:B------:R1:W4:Y:S03]  /*9240*/  SYNCS.PHASECHK.TRANS64.TRYWAIT P0, [R21+URZ], R20 ;  /* 0x00000014150075a7 */ /* 0x000326000800017f */
[----:B----4-:R-:W-:Y:S05]  /*9250*/  @!P0 NANOSLEEP.SYNCS 0x989680 ;  /* 0x009896800000895d */ /* 0x010fea0003900000 */
[----:B------:R-:W4:Y:S02]  /*9260*/  @!P0 SYNCS.PHASECHK.TRANS64 P0, [R21+URZ], R20 ;  /* 0x00000014150085a7 */ /* 0x000f24000800007f */
[----:B----4-:R-:W-:Y:S05]  /*9270*/  @!P0 BRA `(.L_x_30) ;  /* 0xfffffffc00ec8947 */ /* 0x010fea000383ffff */
[----:B------:R-:W-:Y:S05]  /*9280*/  BRA `(.L_x_29) ;  /* 0xffffff90008c7947 */ /* 0x000fea000383ffff */
.L_x_38:
[----:B0-----:R-:W-:-:S04]  /*9290*/  IMAD.U32 R19, RZ, RZ, UR15 ;  /* 0x0000000fff137e24 */ /* 0x001fc8000f8e00ff */
[----:B------:R0:W1:Y:S03]  /*92a0*/  SYNCS.PHASECHK.TRANS64.TRYWAIT P0, [R19+URZ+0x8], R18 ;  /* 0x00000812130075a7 */ /* 0x000066000800017f */
[----:B-1----:R-:W-:Y:S05]  /*92b0*/  @!P0 NANOSLEEP.SYNCS 0x989680 ;  /* 0x009896800000895d */ /* 0x002fea0003900000 */
[----:B------:R-:W1:Y:S02]  /*92c0*/  @!P0 SYNCS.PHASECHK.TRANS64 P0, [R19+URZ+0x8], R18 ;  /* 0x00000812130085a7 */ /* 0x000e64000800007f */
[----:B-1----:R-:W-:Y:S05]  /*92d0*/  @!P0 BRA `(.L_x_38) ;  /* 0xfffffffc00ec8947 */ /* 0x002fea000383ffff */
[----:B------:R-:W-:Y:S05]  /*92e0*/  BRA `(.L_x_195) ;  /* 0xffffff9c00f87947 */ /* 0x000fea000383ffff */
.L_x_175:
[----:B------:R-:W-:Y:S01]  /*92f0*/  BSSY B1, `(.L_x_196) ;  /* 0x0000006000017945 */ /* 0x000fe20003800000 */
[----:B------:R-:W-:-:S07]  /*9300*/  IMAD.MOV.U32 R10, RZ, RZ, -0x1 ;  /* 0xffffffffff0a7424 */ /* 0x000fce00078e00ff */
[----:B------:R-:W-:Y:S05]  /*9310*/  WARPSYNC.COLLECTIVE R10, `(.L_x_197) ;  /* 0x000000000a0c7348 */ /* 0x000fea0003c00000 */
[----:B------:R-:W-:Y:S02]  /*9320*/  ELECT P1, UR62, PT ;  /* 0x00000000003e782f */ /* 0x000fe40003820000 */
[----:B------:R-:W-:Y:S01]  /*9330*/  MOV R10, UR62 ;  /* 0x0000003e000a7c02 */ /* 0x000fe20008000f00 */
[----:B------:R-:W-:Y:S10]  /*9340*/  ENDCOLLECTIVE ;  /* 0x000000000000791b */ /* 0x000ff40003800000 */
.L_x_197:
[----:B------:R-:W-:Y:S05]  /*9350*/  BSYNC B1 ;  /* 0x0000000000017941 */ /* 0x000fea0003800000 */
.L_x_196:
[----:B------:R-:W-:Y:S05]  /*9360*/  BRA `(.L_x_198) ;  /* 0xfffffff0001c7947 */ /* 0x000fea000383ffff */
.L_x_178:
[----:B-1----:R1:W2:Y:S02]  /*9370*/  SYNCS.PHASECHK.TRANS64.TRYWAIT P1, [R19+URZ+0x18], R10 ;  /* 0x0000180a130075a7 */ /* 0x0022a4000802017f */
[----:B--2---:R-:W-:Y:S05]  /*9380*/  @!P1 NANOSLEEP.SYNCS 0x989680 ;  /* 0x009896800000995d */ /* 0x004fea0003900000 */
[----:B------:R-:W2:Y:S02]  /*9390*/  @!P1 SYNCS.PHASECHK.TRANS64 P1, [R19+URZ+0x18], R10 ;  /* 0x0000180a130095a7 */ /* 0x000ea4000802007f */
[----:B--2---:R-:W-:Y:S05]  /*93a0*/  @!P1 BRA `(.L_x_178) ;  /* 0xfffffffc00f09947 */ /* 0x004fea000383ffff */
[----:B------:R-:W-:Y:S05]  /*93b0*/  BRA `(.L_x_199) ;  /* 0xfffffff000547947 */ /* 0x000fea000383ffff */
.L_x_187:
[----:B------:R-:W-:Y:S01]  /*93c0*/  BSSY B0, `(.L_x_200) ;  /* 0x0000006000007945 */ /* 0x000fe20003800000 */
[----:B------:R-:W-:-:S07]  /*93d0*/  IMAD.MOV.U32 R10, RZ, RZ, -0x1 ;  /* 0xffffffffff0a7424 */ /* 0x000fce00078e00ff */
[----:B------:R-:W-:Y:S05]  /*93e0*/  WARPSYNC.COLLECTIVE R10, `(.L_x_201) ;  /* 0x000000000a0c7348 */ /* 0x000fea0003c00000 */
[----:B------:R-:W-:Y:S02]  /*93f0*/  ELECT P1, UR62, PT ;  /* 0x00000000003e782f */ /* 0x000fe40003820000 */
[----:B------:R-:W-:Y:S01]  /*9400*/  MOV R10, UR62 ;  /* 0x0000003e000a7c02 */ /* 0x000fe20008000f00 */
[----:B------:R-:W-:Y:S10]  /*9410*/  ENDCOLLECTIVE ;  /* 0x000000000000791b */ /* 0x000ff40003800000 */
.L_x_201:
[----:B------:R-:W-:Y:S05]  /*9420*/  BSYNC B0 ;  /* 0x0000000000007941 */ /* 0x000fea0003800000 */
.L_x_200:
[----:B------:R-:W-:Y:S01]  /*9430*/  PLOP3.LUT P0, PT, P1, PT, PT, 0x80, 0x0 ;  /* 0x000000000000781c */ /* 0x000fe20000f0f070 */
[----:B------:R-:W-:-:S12]  /*9440*/  BRA `(.L_x_202) ;  /* 0xfffffff800b87947 */ /* 0x000fd8000383ffff */
.L_x_191:
[----:B0-----:R0:W1:Y:S02]  /*9450*/  SYNCS.PHASECHK.TRANS64.TRYWAIT P0, [R7+URZ], R2 ;  /* 0x00000002070075a7 */ /* 0x001064000800017f */
[----:B-1----:R-:W-:Y:S05]  /*9460*/  @!P0 NANOSLEEP.SYNCS 0x989680 ;  /* 0x009896800000895d */ /* 0x002fea0003900000 */
[----:B------:R-:W1:Y:S02]  /*9470*/  @!P0 SYNCS.PHASECHK.TRANS64 P0, [R7+URZ], R2 ;  /* 0x00000002070085a7 */ /* 0x000e64000800007f */
[----:B-1----:R-:W-:Y:S05]  /*9480*/  @!P0 BRA `(.L_x_191) ;  /* 0xfffffffc00f08947 */ /* 0x002fea000383ffff */
[----:B------:R-:W-:Y:S05]  /*9490*/  BRA `(.L_x_203) ;  /* 0xfffffff800f87947 */ /* 0x000fea000383ffff */
.L_x_192:
[----:B0-----:R0:W1:Y:S02]  /*94a0*/  SYNCS.PHASECHK.TRANS64.TRYWAIT P0, [R6+URZ], R5 ;  /* 0x00000005060075a7 */ /* 0x001064000800017f */
[----:B-1----:R-:W-:Y:S05]  /*94b0*/  @!P0 NANOSLEEP.SYNCS 0x989680 ;  /* 0x009896800000895d */ /* 0x002fea0003900000 */
[----:B------:R-:W1:Y:S02]  /*94c0*/  @!P0 SYNCS.PHASECHK.TRANS64 P0, [R6+URZ], R5 ;  /* 0x00000005060085a7 */ /* 0x000e64000800007f */
[----:B-1----:R-:W-:Y:S05]  /*94d0*/  @!P0 BRA `(.L_x_192) ;  /* 0xfffffffc00f08947 */ /* 0x002fea000383ffff */
[----:B------:R-:W-:Y:S05]  /*94e0*/  BRA `(.L_x_204) ;  /* 0xfffffffc00007947 */ /* 0x000fea000383ffff */
.L_x_205:
[----:B------:R-:W-:-:S00]  /*94f0*/  BRA `(.L_x_205) ;  /* 0xfffffffc00fc7947 */ /* 0x000fc0000383ffff */
[----:B------:R-:W-:-:S00]  /*9500*/  NOP ;  /* 0x0000000000007918 */ /* 0x000fc00000000000 */
[----:B------:R-:W-:-:S00]  /*9510*/  NOP ;  /* 0x0000000000007918 */ /* 0x000fc00000000000 */
[----:B------:R-:W-:-:S00]  /*9520*/  NOP ;  /* 0x0000000000007918 */ /* 0x000fc00000000000 */
[----:B------:R-:W-:-:S00]  /*9530*/  NOP ;  /* 0x0000000000007918 */ /* 0x000fc00000000000 */
[----:B------:R-:W-:-:S00]  /*9540*/  NOP ;  /* 0x0000000000007918 */ /* 0x000fc00000000000 */
[----:B------:R-:W-:-:S00]  /*9550*/  NOP ;  /* 0x0000000000007918 */ /* 0x000fc00000000000 */
[----:B------:R-:W-:-:S00]  /*9560*/  NOP ;  /* 0x0000000000007918 */ /* 0x000fc00000000000 */
[----:B------:R-:W-:-:S00]  /*9570*/  NOP ;  /* 0x0000000000007918 */ /* 0x000fc00000000000 */
.L_x_206:


//--------------------- .nv.shared._ZN7cutlass13device_kernelINS_4gemm6kernel13GemmUniversalIN4cute5tupleIJiiiiEEENS1_10collective13CollectiveMmaINS1_37MainloopSm90TmaGmmaWarpSpecializedFP8ILi3ENS5_IJNS4_1CILi2EEESB_NSA_ILi1EEEEEENS1_32KernelTmaWarpSpecializedPingpongEEENS5_IJNSA_ILi64EEENSA_ILi128EEESG_EEENS_12float_e4m3_tENS5_IJlSC_lEEESJ_SK_NS4_8TiledMMAINS4_8MMA_AtomIJNS4_4SM904GMMA31MMA_64x128x32_F32E4M3E4M3_SS_TNILNSO_7ScaleInE1ELSQ_1EEEEEENS4_6LayoutINS5_IJSC_SC_SC_EEENS5_IJNSA_ILi0EEESV_SV_EEEEENS5_IJNS4_10UnderscoreESY_SY_EEEEENS4_23SM90_TMA_LOAD_MULTICASTENS4_14ComposedLayoutINS4_7SwizzleILi2ELi4ELi3EEENS4_18smem_ptr_flag_bitsILi8EEENST_INS5_IJNSA_ILi8EEESG_EEENS5_IJSG_SC_EEEEEEEvNS4_8identityES11_S1B_vS1C_EENS_8epilogue10collective6detail29Sm90TmaWarpSpecializedAdapterINS1F_15DefaultEpilogueISJ_SK_SK_NS1E_6thread17LinearCombinationISJ_Li1EffLNS1J_9ScaleType4KindE0ELNS_15FloatRoundStyleE2ESJ_EENS1_15EpilogueDefaultEEEEEvvEEEEvNT_6ParamsE --------------------------
	.section	.nv.shared._ZN7cutlass13device_kernelINS_4gemm6kernel13GemmUniversalIN4cute5tupleIJiiiiEEENS1_10collective13CollectiveMmaINS1_37MainloopSm90TmaGmmaWarpSpecializedFP8ILi3ENS5_IJNS4_1CILi2EEESB_NSA_ILi1EEEEEENS1_32KernelTmaWarpSpecializedPingpongEEENS5_IJNSA_ILi64EEENSA_ILi128EEESG_EEENS_12float_e4m3_tENS5_IJlSC_lEEESJ_SK_NS4_8TiledMMAINS4_8MMA_AtomIJNS4_4SM904GMMA31MMA_64x128x32_F32E4M3E4M3_SS_TNILNSO_7ScaleInE1ELSQ_1EEEEEENS4_6LayoutINS5_IJSC_SC_SC_EEENS5_IJNSA_ILi0EEESV_SV_EEEEENS5_IJNS4_10UnderscoreESY_SY_EEEEENS4_23SM90_TMA_LOAD_MULTICASTENS4_14ComposedLayoutINS4_7SwizzleILi2ELi4ELi3EEENS4_18smem_ptr_flag_bitsILi8EEENST_INS5_IJNSA_ILi8EEESG_EEENS5_IJSG_SC_EEEEEEEvNS4_8identityES11_S1B_vS1C_EENS_8epilogue10collective6detail29Sm90TmaWarpSpecializedAdapterINS1F_15DefaultEpilogueISJ_SK_SK_NS1E_6thread17LinearCombinationISJ_Li1EffLNS1J_9ScaleType4KindE0ELNS_15FloatRoundStyleE2ESJ_EENS1_15EpilogueDefaultEEEEEvvEEEEvNT_6ParamsE,"aw",@nobits
	.sectionflags	@""
	.align	16
	.zero		1024


//--------------------- .nv.shared.reserved.0     --------------------------
	.section	.nv.shared.reserved.0,"aw",@nobits
	.weak		__nv_reservedSMEM_offset_0_alias
	.size		__nv_reservedSMEM_offset_0_alias, 0, 0
	.other		__nv_reservedSMEM_offset_0_alias,@"STO_CUDA_RESERVED_SHARED STV_DEFAULT"
__nv_reservedSMEM_offset_0_alias:
	.zero		0


//--------------------- .nv.global                --------------------------
	.section	.nv.global,"aw",@nobits
.nv.global:
	.type		_ZN39_INTERNAL_6043c5ea_4_k_cu_f9096a57_35134cute1_E,@object
	.size		_ZN39_INTERNAL_6043c5ea_4_k_cu_f9096a57_35134cute1_E,(_ZN39_INTERNAL_6043c5ea_4_k_cu_f9096a57_35134cuda3std3__45__cpo6cbeginE - _ZN39_INTERNAL_6043c5ea_4_k_cu_f9096a57_35134cute1_E)
_ZN39_INTERNAL_6043c5ea_4_k_cu_f9096a57_35134cute1_E:
	.zero		1
	.type		_ZN39_INTERNAL_6043c5ea_4_k_cu_f9096a57_35134cuda3std3__45__cpo6cbeginE,@object
	.size		_ZN39_INTERNAL_6043c5ea_4_k_cu_f9096a57_35134cuda3std3__45__cpo6cbeginE,(_ZN39_INTERNAL_6043c5ea_4_k_cu_f9096a57_35134cuda3std3__48in_placeE - _ZN39_INTERNAL_6043c5ea_4_k_cu_f9096a57_35134cuda3std3__45__cpo6cbeginE)
_ZN39_INTERNAL_6043c5ea_4_k_cu_f9096a57_35134cuda3std3__45__cpo6cbeginE:
	.zero		1
	.type		_ZN39_INTERNAL_6043c5ea_4_k_cu_f9096a57_35134cuda3std3__48in_placeE,@object
	.size		_ZN39_INTERNAL_6043c5ea_4_k_cu_f9096a57_35134cuda3std3__48in_placeE,(_ZN39_INTERNAL_6043c5ea_4_k_cu_f9096a57_35134cuda3std6ranges3__45__cpo9iter_moveE - _ZN39_INTERNAL_6043c5ea_4_k_cu_f9096a57_35134cuda3std3__48in_placeE)
_ZN39_INTERNAL_6043c5ea_4_k_cu_f9096a57_35134cuda3std3__48in_placeE:
	.zero		1
	.type		_ZN39_INTERNAL_6043c5ea_4_k_cu_f9096a57_35134cuda3std6ranges3__45__cpo9iter_moveE,@object
	.size		_ZN39_INTERNAL_6043c5ea_4_k_cu_f9096a57_35134cuda3std6ranges3__45__cpo9iter_moveE,(_ZN39_INTERNAL_6043c5ea_4_k_cu_f9096a57_35134cuda3std3__45__cpo5beginE - _ZN39_INTERNAL_6043c5ea_4_k_cu_f9096a57_35134cuda3std6ranges3__45__cpo9iter_moveE)
_ZN39_INTERNAL_6043c5ea_4_k_cu_f9096a57_35134cuda3std6ranges3__45__cpo9iter_moveE:
	.zero		1
	.type		_ZN39_INTERNAL_6043c5ea_4_k_cu_f9096a57_35134cuda3std3__45__cpo5beginE,@object
	.size		_ZN39_INTERNAL_6043c5ea_4_k_cu_f9096a57_35134cuda3std3__45__cpo5beginE,(_ZN39_INTERNAL_6043c5ea_4_k_cu_f9096a57_35134cuda3std3__441_GLOBAL__N__6043c5ea_4_k_cu_f9096a57_35136ignoreE - _ZN39_INTERNAL_6043c5ea_4_k_cu_f9096a57_35134cuda3std3__45__cpo5beginE)
_ZN39_INTERNAL_6043c5ea_4_k_cu_f9096a57_35134cuda3std3__45__cpo5beginE:
	.zero		1
	.type		_ZN39_INTERNAL_6043c5ea_4_k_cu_f9096a57_35134cuda3std3__441_GLOBAL__N__6043c5ea_4_k_cu_f9096a57_35136ignoreE,@object
	.size		_ZN39_INTERNAL_6043c5ea_4_k_cu_f9096a57_35134cuda3std3__441_GLOBAL__N__6043c5ea_4_k_cu_f9096a57_35136ignoreE,(_ZN39_INTERNAL_6043c5ea_4_k_cu_f9096a57_35134cute7productE - _ZN39_INTERNAL_6043c5ea_4_k_cu_f9096a57_35134cuda3std3__441_GLOBAL__N__6043c5ea_4_k_cu_f9096a57_35136ignoreE)
_ZN39_INTERNAL_6043c5ea_4_k_cu_f9096a57_35134cuda3std3__441_GLOBAL__N__6043c5ea_4_k_cu_f9096a57_35136ignoreE:
	.zero		1
	.type		_ZN39_INTERNAL_6043c5ea_4_k_cu_f9096a57_35134cute7productE,@object
	.size		_ZN39_INTERNAL_6043c5ea_4_k_cu_f9096a57_35134cute7productE,(_ZN39_INTERNAL_6043c5ea_4_k_cu_f9096a57_35134cuda3std3__45__cpo3endE - _ZN39_INTERNAL_6043c5ea_4_k_cu_f9096a57_35134cute7productE)
_ZN39_INTERNAL_6043c5ea_4_k_cu_f9096a57_35134cute7productE:
	.zero		1
	.type		_ZN39_INTERNAL_6043c5ea_4_k_cu_f9096a57_35134cuda3std3__45__cpo3endE,@object
	.size		_ZN39_INTERNAL_6043c5ea_4_k_cu_f9096a57_35134cuda3std3__45__cpo3endE,(_ZN39_INTERNAL_6043c5ea_4_k_cu_f9096a57_35134cuda3std3__419piecewise_constructE - _ZN39_INTERNAL_6043c5ea_4_k_cu_f9096a57_35134cuda3std3__45__cpo3endE)
_ZN39_INTERNAL_6043c5ea_4_k_cu_f9096a57_35134cuda3std3__45__cpo3endE:
	.zero		1
	.type		_ZN39_INTERNAL_6043c5ea_4_k_cu_f9096a57_35134cuda3std3__419piecewise_constructE,@object
	.size		_ZN39_INTERNAL_6043c5ea_4_k_cu_f9096a57_35134cuda3std3__419piecewise_constructE,(_ZN39_INTERNAL_6043c5ea_4_k_cu_f9096a57_35134cuda3std3__45__cpo4cendE - _ZN39_INTERNAL_6043c5ea_4_k_cu_f9096a57_35134cuda3std3__419piecewise_constructE)
_ZN39_INTERNAL_6043c5ea_4_k_cu_f9096a57_35134cuda3std3__419piecewise_constructE:
	.zero		1
	.type		_ZN39_INTERNAL_6043c5ea_4_k_cu_f9096a57_35134cuda3std3__45__cpo4cendE,@object
	.size		_ZN39_INTERNAL_6043c5ea_4_k_cu_f9096a57_35134cuda3std3__45__cpo4cendE,(_ZN39_INTERNAL_6043c5ea_4_k_cu_f9096a57_35134cuda3std6ranges3__45__cpo4swapE - _ZN39_INTERNAL_6043c5ea_4_k_cu_f9096a57_35134cuda3std3__45__cpo4cendE)
_ZN39_INTERNAL_6043c5ea_4_k_cu_f9096a57_35134cuda3std3__45__cpo4cendE:
	.zero		1
	.type		_ZN39_INTERNAL_6043c5ea_4_k_cu_f9096a57_35134cuda3std6ranges3__45__cpo4swapE,@object
	.size		_ZN39_INTERNAL_6043c5ea_4_k_cu_f9096a57_35134cuda3std6ranges3__45__cpo4swapE,(.L_7 - _ZN39_INTERNAL_6043c5ea_4_k_cu_f9096a57_35134cuda3std6ranges3__45__cpo4swapE)
_ZN39_INTERNAL_6043c5ea_4_k_cu_f9096a57_35134cuda3std6ranges3__45__cpo4swapE:
	.zero		1
.L_7:


//--------------------- .nv.constant0._ZN7cutlass13device_kernelINS_4gemm6kernel13GemmUniversalIN4cute5tupleIJiiiiEEENS1_10collective13CollectiveMmaINS1_37MainloopSm90TmaGmmaWarpSpecializedFP8ILi3ENS5_IJNS4_1CILi2EEESB_NSA_ILi1EEEEEENS1_32KernelTmaWarpSpecializedPingpongEEENS5_IJNSA_ILi64EEENSA_ILi128EEESG_EEENS_12float_e4m3_tENS5_IJlSC_lEEESJ_SK_NS4_8TiledMMAINS4_8MMA_AtomIJNS4_4SM904GMMA31MMA_64x128x32_F32E4M3E4M3_SS_TNILNSO_7ScaleInE1ELSQ_1EEEEEENS4_6LayoutINS5_IJSC_SC_SC_EEENS5_IJNSA_ILi0EEESV_SV_EEEEENS5_IJNS4_10UnderscoreESY_SY_EEEEENS4_23SM90_TMA_LOAD_MULTICASTENS4_14ComposedLayoutINS4_7SwizzleILi2ELi4ELi3EEENS4_18smem_ptr_flag_bitsILi8EEENST_INS5_IJNSA_ILi8EEESG_EEENS5_IJSG_SC_EEEEEEEvNS4_8identityES11_S1B_vS1C_EENS_8epilogue10collective6detail29Sm90TmaWarpSpecializedAdapterINS1F_15DefaultEpilogueISJ_SK_SK_NS1E_6thread17LinearCombinationISJ_Li1EffLNS1J_9ScaleType4KindE0ELNS_15FloatRoundStyleE2ESJ_EENS1_15EpilogueDefaultEEEEEvvEEEEvNT_6ParamsE --------------------------
	.section	.nv.constant0._ZN7cutlass13device_kernelINS_4gemm6kernel13GemmUniversalIN4cute5tupleIJiiiiEEENS1_10collective13CollectiveMmaINS1_37MainloopSm90TmaGmmaWarpSpecializedFP8ILi3ENS5_IJNS4_1CILi2EEESB_NSA_ILi1EEEEEENS1_32KernelTmaWarpSpecializedPingpongEEENS5_IJNSA_ILi64EEENSA_ILi128EEESG_EEENS_12float_e4m3_tENS5_IJlSC_lEEESJ_SK_NS4_8TiledMMAINS4_8MMA_AtomIJNS4_4SM904GMMA31MMA_64x128x32_F32E4M3E4M3_SS_TNILNSO_7ScaleInE1ELSQ_1EEEEEENS4_6LayoutINS5_IJSC_SC_SC_EEENS5_IJNSA_ILi0EEESV_SV_EEEEENS5_IJNS4_10UnderscoreESY_SY_EEEEENS4_23SM90_TMA_LOAD_MULTICASTENS4_14ComposedLayoutINS4_7SwizzleILi2ELi4ELi3EEENS4_18smem_ptr_flag_bitsILi8EEENST_INS5_IJNSA_ILi8EEESG_EEENS5_IJSG_SC_EEEEEEEvNS4_8identityES11_S1B_vS1C_EENS_8epilogue10collective6detail29Sm90TmaWarpSpecializedAdapterINS1F_15DefaultEpilogueISJ_SK_SK_NS1E_6thread17LinearCombinationISJ_Li1EffLNS1J_9ScaleType4KindE0ELNS_15FloatRoundStyleE2ESJ_EENS1_15EpilogueDefaultEEEEEvvEEEEvNT_6ParamsE,"a",@progbits
	.sectionflags	@""
	.align	4
.nv.constant0._ZN7cutlass13device_kernelINS_4gemm6kernel13GemmUniversalIN4cute5tupleIJiiiiEEENS1_10collective13CollectiveMmaINS1_37MainloopSm90TmaGmmaWarpSpecializedFP8ILi3ENS5_IJNS4_1CILi2EEESB_NSA_ILi1EEEEEENS1_32KernelTmaWarpSpecializedPingpongEEENS5_IJNSA_ILi64EEENSA_ILi128EEESG_EEENS_12float_e4m3_tENS5_IJlSC_lEEESJ_SK_NS4_8TiledMMAINS4_8MMA_AtomIJNS4_4SM904GMMA31MMA_64x128x32_F32E4M3E4M3_SS_TNILNSO_7ScaleInE1ELSQ_1EEEEEENS4_6LayoutINS5_IJSC_SC_SC_EEENS5_IJNSA_ILi0EEESV_SV_EEEEENS5_IJNS4_10UnderscoreESY_SY_EEEEENS4_23SM90_TMA_LOAD_MULTICASTENS4_14ComposedLayoutINS4_7SwizzleILi2ELi4ELi3EEENS4_18smem_ptr_flag_bitsILi8EEENST_INS5_IJNSA_ILi8EEESG_EEENS5_IJSG_SC_EEEEEEEvNS4_8identityES11_S1B_vS1C_EENS_8epilogue10collective6detail29Sm90TmaWarpSpecializedAdapterINS1F_15DefaultEpilogueISJ_SK_SK_NS1E_6thread17LinearCombinationISJ_Li1EffLNS1J_9ScaleType4KindE0ELNS_15FloatRoundStyleE2ESJ_EENS1_15EpilogueDefaultEEEEEvvEEEEvNT_6ParamsE:
	.zero		1664


//--------------------- SYMBOLS --------------------------

	.type		.nv.reservedSmem.offset0,@object
	.size		.nv.reservedSmem.offset0,0x4
